	.target	sm_100a

	.elftype	@"ET_EXEC"


//--------------------- .note.nv.tkinfo           --------------------------
	.section	.note.nv.tkinfo,"",@"SHT_NOTE"
	.sectionflags	@"SHF_NOTE_NV_TKINFO"
	.tkinfo
        /*0018*/ 	.word	0x00000002
        /*0030*/ 	.string	""
        /*0030*/ 	.string	"ptxas"
        /*0030*/ 	.string	"Cuda compilation tools, release 13.0, V13.0.88"
        /*0030*/ 	.string	"Build cuda_13.0.r13.0/compiler.36424714_0"
        /*0030*/ 	.string	"-arch sm_100a -m 64 "



//--------------------- .note.nv.cuinfo           --------------------------
	.section	.note.nv.cuinfo,"",@"SHT_NOTE"
	.sectionflags	@"SHF_NOTE_NV_CUINFO"
        /*0018*/ 	.short	0x0002
        /*001a*/ 	.short	0x0064
        /*001c*/ 	.short	0x0082
	.zero		2


//--------------------- .nv.info                  --------------------------
	.section	.nv.info,"",@"SHT_CUDA_INFO"
	.align	4


	//----- nvinfo : EIATTR_REGCOUNT
	.align		4
        /*0000*/ 	.byte	0x04, 0x2f
        /*0002*/ 	.short	(.L_19 - .L_18)
	.align		4
.L_18:
        /*0004*/ 	.word	index@(_ZN7cutlass13device_kernelINS_4gemm6kernel13GemmUniversalIN4cute5tupleIJiiiiEEENS1_10collective13CollectiveMmaINS1_35MainloopSm100TmaUmmaWarpSpecializedILi18ELi2ELi4ENS5_IJNS4_1CILi2EEENSA_ILi1EEESC_EEEEENS5_IJNSA_ILi256EEENSA_ILi96EEENSA_ILi64EEEEEEaNS5_IJlSC_lEEEaSJ_NS4_8TiledMMAINS4_8MMA_AtomIJNS4_21SM100_MMA_S8_2x1SM_SSIaaiLi256ELi96ELNS4_4UMMA5MajorE0ELSO_0ELNSN_8SaturateE0EEEEEENS4_6LayoutINS5_IJSC_SC_SC_EEENS5_IJNSA_ILi0EEESU_SU_EEEEENS5_IJNS4_10UnderscoreESX_SX_EEEEENS4_18SM100_TMA_2SM_LOADENS4_14ComposedLayoutINS4_7SwizzleILi2ELi4ELi3EEENS4_18smem_ptr_flag_bitsILi8EEENSS_INS5_IJNSA_ILi8EEESH_EEENS5_IJSH_SC_EEEEEEEvNS4_8identityES10_S1A_vS1B_EENS_8epilogue10collective18CollectiveEpilogueINS1D_23Sm100TmaWarpSpecializedILi1ELi1ELi96ELb0ELb0EEEJNS5_IJNSA_ILi128EEESG_SH_EEENS5_IJNSS_IS1I_SC_EENSS_ISG_SC_EEEEEaSJ_aSJ_NS1D_6fusion15FusionCallbacksIS1H_NS1N_17LinearCombinationIaiaiLNS_15FloatRoundStyleE2EEES1J_S1M_JEEENS4_5SM1004TMEM4LOAD26SM100_TMEM_LOAD_32dp32b32xENS4_13SM90_TMA_LOADENS11_INS12_ILi1ELi4ELi3EEES15_NSS_INS5_IJS16_NSA_ILi32EEEEEENS5_IJS1Z_SC_EEEEEEENS4_39AutoVectorizingCopyWithAssumedAlignmentILi128EEENS4_14SM90_TMA_STOREES23_S25_S25_EEEvvEEEEvNT_6ParamsE)
        /*0008*/ 	.word	0x000000fb


	//----- nvinfo : EIATTR_FRAME_SIZE
	.align		4
.L_19:
        /*000c*/ 	.byte	0x04, 0x11
        /*000e*/ 	.short	(.L_21 - .L_20)
	.align		4
.L_20:
        /*0010*/ 	.word	index@($__internal_2_$__cuda_sm10x_tcgen05_guardrail_trap_unallocated_columns_being_dealloced)
        /*0014*/ 	.word	0x00000000


	//----- nvinfo : EIATTR_FRAME_SIZE
	.align		4
.L_21:
        /*0018*/ 	.byte	0x04, 0x11
        /*001a*/ 	.short	(.L_23 - .L_22)
	.align		4
.L_22:
        /*001c*/ 	.word	index@($__internal_1_$__cuda_sm10x_tcgen05_guardrail_trap_phase_invalid_during_alloc)
        /*0020*/ 	.word	0x00000000


	//----- nvinfo : EIATTR_FRAME_SIZE
	.align		4
.L_23:
        /*0024*/ 	.byte	0x04, 0x11
        /*0026*/ 	.short	(.L_25 - .L_24)
	.align		4
.L_24:
        /*0028*/ 	.word	index@($__internal_0_$__cuda_sm10x_tcgen05_guardrail_trap_col_being_dealloced_not_returned_by_alloc)
        /*002c*/ 	.word	0x00000000


	//----- nvinfo : EIATTR_FRAME_SIZE
	.align		4
.L_25:
        /*0030*/ 	.byte	0x04, 0x11
        /*0032*/ 	.short	(.L_27 - .L_26)
	.align		4
.L_26:
        /*0034*/ 	.word	index@(_ZN7cutlass13device_kernelINS_4gemm6kernel13GemmUniversalIN4cute5tupleIJiiiiEEENS1_10collective13CollectiveMmaINS1_35MainloopSm100TmaUmmaWarpSpecializedILi18ELi2ELi4ENS5_IJNS4_1CILi2EEENSA_ILi1EEESC_EEEEENS5_IJNSA_ILi256EEENSA_ILi96EEENSA_ILi64EEEEEEaNS5_IJlSC_lEEEaSJ_NS4_8TiledMMAINS4_8MMA_AtomIJNS4_21SM100_MMA_S8_2x1SM_SSIaaiLi256ELi96ELNS4_4UMMA5MajorE0ELSO_0ELNSN_8SaturateE0EEEEEENS4_6LayoutINS5_IJSC_SC_SC_EEENS5_IJNSA_ILi0EEESU_SU_EEEEENS5_IJNS4_10UnderscoreESX_SX_EEEEENS4_18SM100_TMA_2SM_LOADENS4_14ComposedLayoutINS4_7SwizzleILi2ELi4ELi3EEENS4_18smem_ptr_flag_bitsILi8EEENSS_INS5_IJNSA_ILi8EEESH_EEENS5_IJSH_SC_EEEEEEEvNS4_8identityES10_S1A_vS1B_EENS_8epilogue10collective18CollectiveEpilogueINS1D_23Sm100TmaWarpSpecializedILi1ELi1ELi96ELb0ELb0EEEJNS5_IJNSA_ILi128EEESG_SH_EEENS5_IJNSS_IS1I_SC_EENSS_ISG_SC_EEEEEaSJ_aSJ_NS1D_6fusion15FusionCallbacksIS1H_NS1N_17LinearCombinationIaiaiLNS_15FloatRoundStyleE2EEES1J_S1M_JEEENS4_5SM1004TMEM4LOAD26SM100_TMEM_LOAD_32dp32b32xENS4_13SM90_TMA_LOADENS11_INS12_ILi1ELi4ELi3EEES15_NSS_INS5_IJS16_NSA_ILi32EEEEEENS5_IJS1Z_SC_EEEEEEENS4_39AutoVectorizingCopyWithAssumedAlignmentILi128EEENS4_14SM90_TMA_STOREES23_S25_S25_EEEvvEEEEvNT_6ParamsE)
        /*0038*/ 	.word	0x00000000


	//----- nvinfo : EIATTR_MIN_STACK_SIZE
	.align		4
.L_27:
        /*003c*/ 	.byte	0x04, 0x12
        /*003e*/ 	.short	(.L_29 - .L_28)
	.align		4
.L_28:
        /*0040*/ 	.word	index@(_ZN7cutlass13device_kernelINS_4gemm6kernel13GemmUniversalIN4cute5tupleIJiiiiEEENS1_10collective13CollectiveMmaINS1_35MainloopSm100TmaUmmaWarpSpecializedILi18ELi2ELi4ENS5_IJNS4_1CILi2EEENSA_ILi1EEESC_EEEEENS5_IJNSA_ILi256EEENSA_ILi96EEENSA_ILi64EEEEEEaNS5_IJlSC_lEEEaSJ_NS4_8TiledMMAINS4_8MMA_AtomIJNS4_21SM100_MMA_S8_2x1SM_SSIaaiLi256ELi96ELNS4_4UMMA5MajorE0ELSO_0ELNSN_8SaturateE0EEEEEENS4_6LayoutINS5_IJSC_SC_SC_EEENS5_IJNSA_ILi0EEESU_SU_EEEEENS5_IJNS4_10UnderscoreESX_SX_EEEEENS4_18SM100_TMA_2SM_LOADENS4_14ComposedLayoutINS4_7SwizzleILi2ELi4ELi3EEENS4_18smem_ptr_flag_bitsILi8EEENSS_INS5_IJNSA_ILi8EEESH_EEENS5_IJSH_SC_EEEEEEEvNS4_8identityES10_S1A_vS1B_EENS_8epilogue10collective18CollectiveEpilogueINS1D_23Sm100TmaWarpSpecializedILi1ELi1ELi96ELb0ELb0EEEJNS5_IJNSA_ILi128EEESG_SH_EEENS5_IJNSS_IS1I_SC_EENSS_ISG_SC_EEEEEaSJ_aSJ_NS1D_6fusion15FusionCallbacksIS1H_NS1N_17LinearCombinationIaiaiLNS_15FloatRoundStyleE2EEES1J_S1M_JEEENS4_5SM1004TMEM4LOAD26SM100_TMEM_LOAD_32dp32b32xENS4_13SM90_TMA_LOADENS11_INS12_ILi1ELi4ELi3EEES15_NSS_INS5_IJS16_NSA_ILi32EEEEEENS5_IJS1Z_SC_EEEEEEENS4_39AutoVectorizingCopyWithAssumedAlignmentILi128EEENS4_14SM90_TMA_STOREES23_S25_S25_EEEvvEEEEvNT_6ParamsE)
        /*0044*/ 	.word	0x00000000
.L_29:


//--------------------- .nv.compat                --------------------------
	.section	.nv.compat,"",@"SHT_CUDA_COMPAT_INFO"
	.align	4
        /*0000*/ 	.byte	0x02, 0x09, 0x01, 0x00, 0x02, 0x02, 0x03, 0x00, 0x02, 0x05, 0x06, 0x00, 0x03, 0x07, 0x01, 0x01
        /*0010*/ 	.byte	0x02, 0x03, 0x01, 0x00, 0x02, 0x06, 0x01, 0x00, 0x04, 0x0b, 0x08, 0x00, 0x01, 0x00, 0x00, 0x00
        /*0020*/ 	.byte	0x00, 0x00, 0x00, 0x00


//--------------------- .nv.info._ZN7cutlass13device_kernelINS_4gemm6kernel13GemmUniversalIN4cute5tupleIJiiiiEEENS1_10collective13CollectiveMmaINS1_35MainloopSm100TmaUmmaWarpSpecializedILi18ELi2ELi4ENS5_IJNS4_1CILi2EEENSA_ILi1EEESC_EEEEENS5_IJNSA_ILi256EEENSA_ILi96EEENSA_ILi64EEEEEEaNS5_IJlSC_lEEEaSJ_NS4_8TiledMMAINS4_8MMA_AtomIJNS4_21SM100_MMA_S8_2x1SM_SSIaaiLi256ELi96ELNS4_4UMMA5MajorE0ELSO_0ELNSN_8SaturateE0EEEEEENS4_6LayoutINS5_IJSC_SC_SC_EEENS5_IJNSA_ILi0EEESU_SU_EEEEENS5_IJNS4_10UnderscoreESX_SX_EEEEENS4_18SM100_TMA_2SM_LOADENS4_14ComposedLayoutINS4_7SwizzleILi2ELi4ELi3EEENS4_18smem_ptr_flag_bitsILi8EEENSS_INS5_IJNSA_ILi8EEESH_EEENS5_IJSH_SC_EEEEEEEvNS4_8identityES10_S1A_vS1B_EENS_8epilogue10collective18CollectiveEpilogueINS1D_23Sm100TmaWarpSpecializedILi1ELi1ELi96ELb0ELb0EEEJNS5_IJNSA_ILi128EEESG_SH_EEENS5_IJNSS_IS1I_SC_EENSS_ISG_SC_EEEEEaSJ_aSJ_NS1D_6fusion15FusionCallbacksIS1H_NS1N_17LinearCombinationIaiaiLNS_15FloatRoundStyleE2EEES1J_S1M_JEEENS4_5SM1004TMEM4LOAD26SM100_TMEM_LOAD_32dp32b32xENS4_13SM90_TMA_LOADENS11_INS12_ILi1ELi4ELi3EEES15_NSS_INS5_IJS16_NSA_ILi32EEEEEENS5_IJS1Z_SC_EEEEEEENS4_39AutoVectorizingCopyWithAssumedAlignmentILi128EEENS4_14SM90_TMA_STOREES23_S25_S25_EEEvvEEEEvNT_6ParamsE --------------------------
	.section	.nv.info._ZN7cutlass13device_kernelINS_4gemm6kernel13GemmUniversalIN4cute5tupleIJiiiiEEENS1_10collective13CollectiveMmaINS1_35MainloopSm100TmaUmmaWarpSpecializedILi18ELi2ELi4ENS5_IJNS4_1CILi2EEENSA_ILi1EEESC_EEEEENS5_IJNSA_ILi256EEENSA_ILi96EEENSA_ILi64EEEEEEaNS5_IJlSC_lEEEaSJ_NS4_8TiledMMAINS4_8MMA_AtomIJNS4_21SM100_MMA_S8_2x1SM_SSIaaiLi256ELi96ELNS4_4UMMA5MajorE0ELSO_0ELNSN_8SaturateE0EEEEEENS4_6LayoutINS5_IJSC_SC_SC_EEENS5_IJNSA_ILi0EEESU_SU_EEEEENS5_IJNS4_10UnderscoreESX_SX_EEEEENS4_18SM100_TMA_2SM_LOADENS4_14ComposedLayoutINS4_7SwizzleILi2ELi4ELi3EEENS4_18smem_ptr_flag_bitsILi8EEENSS_INS5_IJNSA_ILi8EEESH_EEENS5_IJSH_SC_EEEEEEEvNS4_8identityES10_S1A_vS1B_EENS_8epilogue10collective18CollectiveEpilogueINS1D_23Sm100TmaWarpSpecializedILi1ELi1ELi96ELb0ELb0EEEJNS5_IJNSA_ILi128EEESG_SH_EEENS5_IJNSS_IS1I_SC_EENSS_ISG_SC_EEEEEaSJ_aSJ_NS1D_6fusion15FusionCallbacksIS1H_NS1N_17LinearCombinationIaiaiLNS_15FloatRoundStyleE2EEES1J_S1M_JEEENS4_5SM1004TMEM4LOAD26SM100_TMEM_LOAD_32dp32b32xENS4_13SM90_TMA_LOADENS11_INS12_ILi1ELi4ELi3EEES15_NSS_INS5_IJS16_NSA_ILi32EEEEEENS5_IJS1Z_SC_EEEEEEENS4_39AutoVectorizingCopyWithAssumedAlignmentILi128EEENS4_14SM90_TMA_STOREES23_S25_S25_EEEvvEEEEvNT_6ParamsE,"",@"SHT_CUDA_INFO"
	.sectionflags	@""
	.align	4


	//----- nvinfo : EIATTR_CUDA_API_VERSION
	.align		4
        /*0000*/ 	.byte	0x04, 0x37
        /*0002*/ 	.short	(.L_31 - .L_30)
.L_30:
        /*0004*/ 	.word	0x00000082


	//----- nvinfo : EIATTR_KPARAM_INFO
	.align		4
.L_31:
        /*0008*/ 	.byte	0x04, 0x17
        /*000a*/ 	.short	(.L_33 - .L_32)
.L_32:
        /*000c*/ 	.word	0x00000000
        /*0010*/ 	.short	0x0000
        /*0012*/ 	.short	0x0000
        /*0014*/ 	.byte	0x00, 0xf0, 0x01, 0x20


	//----- nvinfo : EIATTR_AT_ENTRY_FRAGMENTS
	.align		4
.L_33:
        /*0018*/ 	.byte	0x04, 0x4f
        /*001a*/ 	.short	(.L_35 - .L_34)


	//   ....[0]....
.L_34:
        /*001c*/ 	.word	0x00000007


	//----- nvinfo : EIATTR_RESERVED_SMEM_USED
	.align		4
.L_35:
        /*0020*/ 	.byte	0x01, 0x41
	.zero		2


	//----- nvinfo : EIATTR_SPARSE_MMA_MASK
	.align		4
        /*0024*/ 	.byte	0x03, 0x50
        /*0026*/ 	.short	0x0000


	//----- nvinfo : EIATTR_TCGEN05_2CTA_USED
	.align		4
        /*0028*/ 	.byte	0x01, 0x52
	.zero		2


	//----- nvinfo : EIATTR_MAXREG_COUNT
	.align		4
        /*002c*/ 	.byte	0x03, 0x1b
        /*002e*/ 	.short	0x00ff


	//----- nvinfo : EIATTR_NUM_BARRIERS
	.align		4
        /*0030*/ 	.byte	0x02, 0x4c
        /*0032*/ 	.byte	0x07
	.zero		1


	//----- nvinfo : EIATTR_EXTERNS
	.align		4
        /*0034*/ 	.byte	0x04, 0x0f
        /*0036*/ 	.short	(.L_37 - .L_36)


	//   ....[0]....
	.align		4
.L_36:
        /*0038*/ 	.word	index@(__assertfail)


	//----- nvinfo : EIATTR_MERCURY_ISA_VERSION
	.align		4
.L_37:
        /*003c*/ 	.byte	0x03, 0x5f
        /*003e*/ 	.short	0x0101


	//----- nvinfo : EIATTR_INT_WARP_WIDE_INSTR_OFFSETS
	.align		4
        /*0040*/ 	.byte	0x04, 0x31
        /*0042*/ 	.short	(.L_39 - .L_38)


	//   ....[0]....
.L_38:
        /*0044*/ 	.word	0x00000ea0


	//   ....[1]....
        /*0048*/ 	.word	0x00000f40


	//   ....[2]....
        /*004c*/ 	.word	0x000022a0


	//   ....[3]....
        /*0050*/ 	.word	0x00004880


	//   ....[4]....
        /*0054*/ 	.word	0x000048a0


	//   ....[5]....
        /*0058*/ 	.word	0x000048d0


	//   ....[6]....
        /*005c*/ 	.word	0x00005300


	//   ....[7]....
        /*0060*/ 	.word	0x00005390


	//   ....[8]....
        /*0064*/ 	.word	0x000053c0


	//   ....[9]....
        /*0068*/ 	.word	0x00005490


	//----- nvinfo : EIATTR_COOP_GROUP_MASK_REGIDS
	.align		4
.L_39:
        /*006c*/ 	.byte	0x04, 0x29
        /*006e*/ 	.short	(.L_41 - .L_40)


	//   ....[0]....
.L_40:
        /*0070*/ 	.word	0xffffffff


	//   ....[1]....
        /*0074*/ 	.word	0xffffffff


	//   ....[2]....
        /*0078*/ 	.word	0xffffffff


	//   ....[3]....
        /*007c*/ 	.word	0xffffffff


	//   ....[4]....
        /*0080*/ 	.word	0xffffffff


	//   ....[5]....
        /*0084*/ 	.word	0xffffffff


	//   ....[6]....
        /*0088*/ 	.word	0xffffffff


	//   ....[7]....
        /*008c*/ 	.word	0xffffffff


	//   ....[8]....
        /*0090*/ 	.word	0xffffffff


	//   ....[9]....
        /*0094*/ 	.word	0xffffffff


	//   ....[10]....
        /*0098*/ 	.word	0xffffffff


	//   ....[11]....
        /*009c*/ 	.word	0xffffffff


	//   ....[12]....
        /*00a0*/ 	.word	0xffffffff


	//   ....[13]....
        /*00a4*/ 	.word	0xffffffff


	//----- nvinfo : EIATTR_COOP_GROUP_INSTR_OFFSETS
	.align		4
.L_41:
        /*00a8*/ 	.byte	0x04, 0x28
        /*00aa*/ 	.short	(.L_43 - .L_42)


	//   ....[0]....
.L_42:
        /*00ac*/ 	.word	0x000000c0


	//   ....[1]....
        /*00b0*/ 	.word	0x00000500


	//   ....[2]....
        /*00b4*/ 	.word	0x00000870


	//   ....[3]....
        /*00b8*/ 	.word	0x000009a0


	//   ....[4]....
        /*00bc*/ 	.word	0x00000a90


	//   ....[5]....
        /*00c0*/ 	.word	0x00000bf0


	//   ....[6]....
        /*00c4*/ 	.word	0x00000d80


	//   ....[7]....
        /*00c8*/ 	.word	0x00000fc0


	//   ....[8]....
        /*00cc*/ 	.word	0x00002180


	//   ....[9]....
        /*00d0*/ 	.word	0x00003740


	//   ....[10]....
        /*00d4*/ 	.word	0x00003c10


	//   ....[11]....
        /*00d8*/ 	.word	0x00003c40


	//   ....[12]....
        /*00dc*/ 	.word	0x00004790


	//   ....[13]....
        /*00e0*/ 	.word	0x00004990


	//----- nvinfo : EIATTR_VRC_CTA_INIT_COUNT
	.align		4
.L_43:
        /*00e4*/ 	.byte	0x02, 0x4a
        /*00e6*/ 	.byte	0x80
	.zero		1


	//----- nvinfo : EIATTR_SYSCALL_OFFSETS
	.align		4
        /*00e8*/ 	.byte	0x04, 0x46
        /*00ea*/ 	.short	(.L_45 - .L_44)


	//   ....[0]....
.L_44:
        /*00ec*/ 	.word	0x00005e50


	//   ....[1]....
        /*00f0*/ 	.word	0x00005f90


	//   ....[2]....
        /*00f4*/ 	.word	0x000067d0


	//   ....[3]....
        /*00f8*/ 	.word	0x00006940


	//   ....[4]....
        /*00fc*/ 	.word	0x00006ab0


	//----- nvinfo : EIATTR_MBARRIER_INSTR_OFFSETS
	.align		4
.L_45:
        /*0100*/ 	.byte	0x04, 0x39
        /*0102*/ 	.short	(.L_47 - .L_46)


	//   ....[0]....
.L_46:
        /*0104*/ 	.word	0x00000610
        /*0108*/ 	.word	0x000000ff
        /*010c*/ 	.word	0x00000000
        /*0110*/ 	.short	0x0100
        /*0112*/ 	.byte	0x05
	.zero		1


	//   ....[1]....
        /*0114*/ 	.word	0x00000620
        /*0118*/ 	.word	0x000000ff
        /*011c*/ 	.word	0x00000090
        /*0120*/ 	.short	0x0100
        /*0122*/ 	.byte	0x05
	.zero		1


	//   ....[2]....
        /*0124*/ 	.word	0x00000630
        /*0128*/ 	.word	0x000000ff
        /*012c*/ 	.word	0x00000008
        /*0130*/ 	.short	0x0100
        /*0132*/ 	.byte	0x05
	.zero		1


	//   ....[3]....
        /*0134*/ 	.word	0x00000640
        /*0138*/ 	.word	0x000000ff
        /*013c*/ 	.word	0x00000098
        /*0140*/ 	.short	0x0100
        /*0142*/ 	.byte	0x05
	.zero		1


	//   ....[4]....
        /*0144*/ 	.word	0x00000650
        /*0148*/ 	.word	0x000000ff
        /*014c*/ 	.word	0x00000010
        /*0150*/ 	.short	0x0100
        /*0152*/ 	.byte	0x05
	.zero		1


	//   ....[5]....
        /*0154*/ 	.word	0x00000660
        /*0158*/ 	.word	0x000000ff
        /*015c*/ 	.word	0x000000a0
        /*0160*/ 	.short	0x0100
        /*0162*/ 	.byte	0x05
	.zero		1


	//   ....[6]....
        /*0164*/ 	.word	0x00000670
        /*0168*/ 	.word	0x000000ff
        /*016c*/ 	.word	0x00000018
        /*0170*/ 	.short	0x0100
        /*0172*/ 	.byte	0x05
	.zero		1


	//   ....[7]....
        /*0174*/ 	.word	0x00000680
        /*0178*/ 	.word	0x000000ff
        /*017c*/ 	.word	0x000000a8
        /*0180*/ 	.short	0x0100
        /*0182*/ 	.byte	0x05
	.zero		1


	//   ....[8]....
        /*0184*/ 	.word	0x00000690
        /*0188*/ 	.word	0x000000ff
        /*018c*/ 	.word	0x00000020
        /*0190*/ 	.short	0x0100
        /*0192*/ 	.byte	0x05
	.zero		1


	//   ....[9]....
        /*0194*/ 	.word	0x000006a0
        /*0198*/ 	.word	0x000000ff
        /*019c*/ 	.word	0x000000b0
        /*01a0*/ 	.short	0x0100
        /*01a2*/ 	.byte	0x05
	.zero		1


	//   ....[10]....
        /*01a4*/ 	.word	0x000006b0
        /*01a8*/ 	.word	0x000000ff
        /*01ac*/ 	.word	0x00000028
        /*01b0*/ 	.short	0x0100
        /*01b2*/ 	.byte	0x05
	.zero		1


	//   ....[11]....
        /*01b4*/ 	.word	0x000006c0
        /*01b8*/ 	.word	0x000000ff
        /*01bc*/ 	.word	0x000000b8
        /*01c0*/ 	.short	0x0100
        /*01c2*/ 	.byte	0x05
	.zero		1


	//   ....[12]....
        /*01c4*/ 	.word	0x000006d0
        /*01c8*/ 	.word	0x000000ff
        /*01cc*/ 	.word	0x00000030
        /*01d0*/ 	.short	0x0100
        /*01d2*/ 	.byte	0x05
	.zero		1


	//   ....[13]....
        /*01d4*/ 	.word	0x000006e0
        /*01d8*/ 	.word	0x000000ff
        /*01dc*/ 	.word	0x000000c0
        /*01e0*/ 	.short	0x0100
        /*01e2*/ 	.byte	0x05
	.zero		1


	//   ....[14]....
        /*01e4*/ 	.word	0x000006f0
        /*01e8*/ 	.word	0x000000ff
        /*01ec*/ 	.word	0x00000038
        /*01f0*/ 	.short	0x0100
        /*01f2*/ 	.byte	0x05
	.zero		1


	//   ....[15]....
        /*01f4*/ 	.word	0x00000700
        /*01f8*/ 	.word	0x000000ff
        /*01fc*/ 	.word	0x000000c8
        /*0200*/ 	.short	0x0100
        /*0202*/ 	.byte	0x05
	.zero		1


	//   ....[16]....
        /*0204*/ 	.word	0x00000710
        /*0208*/ 	.word	0x000000ff
        /*020c*/ 	.word	0x00000040
        /*0210*/ 	.short	0x0100
        /*0212*/ 	.byte	0x05
	.zero		1


	//   ....[17]....
        /*0214*/ 	.word	0x00000720
        /*0218*/ 	.word	0x000000ff
        /*021c*/ 	.word	0x000000d0
        /*0220*/ 	.short	0x0100
        /*0222*/ 	.byte	0x05
	.zero		1


	//   ....[18]....
        /*0224*/ 	.word	0x00000730
        /*0228*/ 	.word	0x000000ff
        /*022c*/ 	.word	0x00000048
        /*0230*/ 	.short	0x0100
        /*0232*/ 	.byte	0x05
	.zero		1


	//   ....[19]....
        /*0234*/ 	.word	0x00000740
        /*0238*/ 	.word	0x000000ff
        /*023c*/ 	.word	0x000000d8
        /*0240*/ 	.short	0x0100
        /*0242*/ 	.byte	0x05
	.zero		1


	//   ....[20]....
        /*0244*/ 	.word	0x00000750
        /*0248*/ 	.word	0x000000ff
        /*024c*/ 	.word	0x00000050
        /*0250*/ 	.short	0x0100
        /*0252*/ 	.byte	0x05
	.zero		1


	//   ....[21]....
        /*0254*/ 	.word	0x00000760
        /*0258*/ 	.word	0x000000ff
        /*025c*/ 	.word	0x000000e0
        /*0260*/ 	.short	0x0100
        /*0262*/ 	.byte	0x05
	.zero		1


	//   ....[22]....
        /*0264*/ 	.word	0x00000770
        /*0268*/ 	.word	0x000000ff
        /*026c*/ 	.word	0x00000058
        /*0270*/ 	.short	0x0100
        /*0272*/ 	.byte	0x05
	.zero		1


	//   ....[23]....
        /*0274*/ 	.word	0x00000780
        /*0278*/ 	.word	0x000000ff
        /*027c*/ 	.word	0x000000e8
        /*0280*/ 	.short	0x0100
        /*0282*/ 	.byte	0x05
	.zero		1


	//   ....[24]....
        /*0284*/ 	.word	0x00000790
        /*0288*/ 	.word	0x000000ff
        /*028c*/ 	.word	0x00000060
        /*0290*/ 	.short	0x0100
        /*0292*/ 	.byte	0x05
	.zero		1


	//   ....[25]....
        /*0294*/ 	.word	0x000007a0
        /*0298*/ 	.word	0x000000ff
        /*029c*/ 	.word	0x000000f0
        /*02a0*/ 	.short	0x0100
        /*02a2*/ 	.byte	0x05
	.zero		1


	//   ....[26]....
        /*02a4*/ 	.word	0x000007b0
        /*02a8*/ 	.word	0x000000ff
        /*02ac*/ 	.word	0x00000068
        /*02b0*/ 	.short	0x0100
        /*02b2*/ 	.byte	0x05
	.zero		1


	//   ....[27]....
        /*02b4*/ 	.word	0x000007c0
        /*02b8*/ 	.word	0x000000ff
        /*02bc*/ 	.word	0x000000f8
        /*02c0*/ 	.short	0x0100
        /*02c2*/ 	.byte	0x05
	.zero		1


	//   ....[28]....
        /*02c4*/ 	.word	0x000007d0
        /*02c8*/ 	.word	0x000000ff
        /*02cc*/ 	.word	0x00000070
        /*02d0*/ 	.short	0x0100
        /*02d2*/ 	.byte	0x05
	.zero		1


	//   ....[29]....
        /*02d4*/ 	.word	0x000007e0
        /*02d8*/ 	.word	0x000000ff
        /*02dc*/ 	.word	0x00000100
        /*02e0*/ 	.short	0x0100
        /*02e2*/ 	.byte	0x05
	.zero		1


	//   ....[30]....
        /*02e4*/ 	.word	0x000007f0
        /*02e8*/ 	.word	0x000000ff
        /*02ec*/ 	.word	0x00000078
        /*02f0*/ 	.short	0x0100
        /*02f2*/ 	.byte	0x05
	.zero		1


	//   ....[31]....
        /*02f4*/ 	.word	0x00000800
        /*02f8*/ 	.word	0x000000ff
        /*02fc*/ 	.word	0x00000108
        /*0300*/ 	.short	0x0100
        /*0302*/ 	.byte	0x05
	.zero		1


	//   ....[32]....
        /*0304*/ 	.word	0x00000810
        /*0308*/ 	.word	0x000000ff
        /*030c*/ 	.word	0x00000080
        /*0310*/ 	.short	0x0100
        /*0312*/ 	.byte	0x05
	.zero		1


	//   ....[33]....
        /*0314*/ 	.word	0x00000820
        /*0318*/ 	.word	0x000000ff
        /*031c*/ 	.word	0x00000110
        /*0320*/ 	.short	0x0100
        /*0322*/ 	.byte	0x05
	.zero		1


	//   ....[34]....
        /*0324*/ 	.word	0x00000830
        /*0328*/ 	.word	0x000000ff
        /*032c*/ 	.word	0x00000088
        /*0330*/ 	.short	0x0100
        /*0332*/ 	.byte	0x05
	.zero		1


	//   ....[35]....
        /*0334*/ 	.word	0x00000840
        /*0338*/ 	.word	0x000000ff
        /*033c*/ 	.word	0x00000118
        /*0340*/ 	.short	0x0100
        /*0342*/ 	.byte	0x05
	.zero		1


	//   ....[36]....
        /*0344*/ 	.word	0x00000970
        /*0348*/ 	.word	0x000000ff
        /*034c*/ 	.word	0x00000120
        /*0350*/ 	.short	0x0100
        /*0352*/ 	.byte	0x06
	.zero		1


	//   ....[37]....
        /*0354*/ 	.word	0x00000980
        /*0358*/ 	.word	0x000000ff
        /*035c*/ 	.word	0x00000128
        /*0360*/ 	.short	0x0100
        /*0362*/ 	.byte	0x06
	.zero		1


	//   ....[38]....
        /*0364*/ 	.word	0x00000a60
        /*0368*/ 	.word	0x000000ff
        /*036c*/ 	.word	0x00000130
        /*0370*/ 	.short	0x0100
        /*0372*/ 	.byte	0x05
	.zero		1


	//   ....[39]....
        /*0374*/ 	.word	0x00000a70
        /*0378*/ 	.word	0x000000ff
        /*037c*/ 	.word	0x00000138
        /*0380*/ 	.short	0x0100
        /*0382*/ 	.byte	0x05
	.zero		1


	//   ....[40]....
        /*0384*/ 	.word	0x00000ba0
        /*0388*/ 	.word	0x000000ff
        /*038c*/ 	.word	0x00000140
        /*0390*/ 	.short	0x0100
        /*0392*/ 	.byte	0x05
	.zero		1


	//   ....[41]....
        /*0394*/ 	.word	0x00000bb0
        /*0398*/ 	.word	0x000000ff
        /*039c*/ 	.word	0x00000150
        /*03a0*/ 	.short	0x0100
        /*03a2*/ 	.byte	0x05
	.zero		1


	//   ....[42]....
        /*03a4*/ 	.word	0x00000bc0
        /*03a8*/ 	.word	0x000000ff
        /*03ac*/ 	.word	0x00000148
        /*03b0*/ 	.short	0x0100
        /*03b2*/ 	.byte	0x05
	.zero		1


	//   ....[43]....
        /*03b4*/ 	.word	0x00000bd0
        /*03b8*/ 	.word	0x000000ff
        /*03bc*/ 	.word	0x00000158
        /*03c0*/ 	.short	0x0100
        /*03c2*/ 	.byte	0x05
	.zero		1


	//   ....[44]....
        /*03c4*/ 	.word	0x00000cf0
        /*03c8*/ 	.word	0x000000ff
        /*03cc*/ 	.word	0x00000160
        /*03d0*/ 	.short	0x0100
        /*03d2*/ 	.byte	0x06
	.zero		1


	//   ....[45]....
        /*03d4*/ 	.word	0x00000d00
        /*03d8*/ 	.word	0x000000ff
        /*03dc*/ 	.word	0x00000180
        /*03e0*/ 	.short	0x0100
        /*03e2*/ 	.byte	0x06
	.zero		1


	//   ....[46]....
        /*03e4*/ 	.word	0x00000d10
        /*03e8*/ 	.word	0x000000ff
        /*03ec*/ 	.word	0x00000168
        /*03f0*/ 	.short	0x0100
        /*03f2*/ 	.byte	0x06
	.zero		1


	//   ....[47]....
        /*03f4*/ 	.word	0x00000d20
        /*03f8*/ 	.word	0x000000ff
        /*03fc*/ 	.word	0x00000188
        /*0400*/ 	.short	0x0100
        /*0402*/ 	.byte	0x06
	.zero		1


	//   ....[48]....
        /*0404*/ 	.word	0x00000d30
        /*0408*/ 	.word	0x000000ff
        /*040c*/ 	.word	0x00000170
        /*0410*/ 	.short	0x0100
        /*0412*/ 	.byte	0x06
	.zero		1


	//   ....[49]....
        /*0414*/ 	.word	0x00000d40
        /*0418*/ 	.word	0x000000ff
        /*041c*/ 	.word	0x00000190
        /*0420*/ 	.short	0x0100
        /*0422*/ 	.byte	0x06
	.zero		1


	//   ....[50]....
        /*0424*/ 	.word	0x00000d50
        /*0428*/ 	.word	0x000000ff
        /*042c*/ 	.word	0x00000178
        /*0430*/ 	.short	0x0100
        /*0432*/ 	.byte	0x06
	.zero		1


	//   ....[51]....
        /*0434*/ 	.word	0x00000d60
        /*0438*/ 	.word	0x000000ff
        /*043c*/ 	.word	0x00000198
        /*0440*/ 	.short	0x0100
        /*0442*/ 	.byte	0x06
	.zero		1


	//   ....[52]....
        /*0444*/ 	.word	0x00000e50
        /*0448*/ 	.word	0x000000ff
        /*044c*/ 	.word	0x000001a0
        /*0450*/ 	.short	0x0100
        /*0452*/ 	.byte	0x05
	.zero		1


	//   ....[53]....
        /*0454*/ 	.word	0x00000e60
        /*0458*/ 	.word	0x000000ff
        /*045c*/ 	.word	0x000001b0
        /*0460*/ 	.short	0x0100
        /*0462*/ 	.byte	0x05
	.zero		1


	//   ....[54]....
        /*0464*/ 	.word	0x00000e70
        /*0468*/ 	.word	0x000000ff
        /*046c*/ 	.word	0x000001a8
        /*0470*/ 	.short	0x0100
        /*0472*/ 	.byte	0x05
	.zero		1


	//   ....[55]....
        /*0474*/ 	.word	0x00000e80
        /*0478*/ 	.word	0x000000ff
        /*047c*/ 	.word	0x000001b8
        /*0480*/ 	.short	0x0100
        /*0482*/ 	.byte	0x05
	.zero		1


	//   ....[56]....
        /*0484*/ 	.word	0x00000f70
        /*0488*/ 	.word	0x000000ff
        /*048c*/ 	.word	0x000001c0
        /*0490*/ 	.short	0x0100
        /*0492*/ 	.byte	0x04
	.zero		1


	//   ....[57]....
        /*0494*/ 	.word	0x00001980
        /*0498*/ 	.word	0x00000003
        /*049c*/ 	.word	0x000001b0
        /*04a0*/ 	.short	0x010a
        /*04a2*/ 	.byte	0xff
	.zero		1


	//   ....[58]....
        /*04a4*/ 	.word	0x000019b0
        /*04a8*/ 	.word	0x00000003
        /*04ac*/ 	.word	0x000001a0
        /*04b0*/ 	.short	0x0101
        /*04b2*/ 	.byte	0xff
	.zero		1


	//   ....[59]....
        /*04b4*/ 	.word	0x00001ac0
        /*04b8*/ 	.word	0x000000ff
        /*04bc*/ 	.word	0x00000090
        /*04c0*/ 	.short	0x010a
        /*04c2*/ 	.byte	0x05
	.zero		1


	//   ....[60]....
        /*04c4*/ 	.word	0x00001b80
        /*04c8*/ 	.word	0x000000ff
        /*04cc*/ 	.word	0x00000090
        /*04d0*/ 	.short	0x010a
        /*04d2*/ 	.byte	0x21
	.zero		1


	//   ....[61]....
        /*04d4*/ 	.word	0x00001d30
        /*04d8*/ 	.word	0x000000ff
        /*04dc*/ 	.word	0x00000090
        /*04e0*/ 	.short	0x010a
        /*04e2*/ 	.byte	0x08
	.zero		1


	//   ....[62]....
        /*04e4*/ 	.word	0x00001e30
        /*04e8*/ 	.word	0x000000ff
        /*04ec*/ 	.word	0x00000138
        /*04f0*/ 	.short	0x0101
        /*04f2*/ 	.byte	0x04
	.zero		1


	//   ....[63]....
        /*04f4*/ 	.word	0x00001e50
        /*04f8*/ 	.word	0x000000ff
        /*04fc*/ 	.word	0x00000090
        /*0500*/ 	.short	0x010a
        /*0502*/ 	.byte	0x05
	.zero		1


	//   ....[64]....
        /*0504*/ 	.word	0x00001ed0
        /*0508*/ 	.word	0x000000ff
        /*050c*/ 	.word	0x00000090
        /*0510*/ 	.short	0x010a
        /*0512*/ 	.byte	0x11
	.zero		1


	//   ....[65]....
        /*0514*/ 	.word	0x00002060
        /*0518*/ 	.word	0x000000ff
        /*051c*/ 	.word	0x00000090
        /*0520*/ 	.short	0x010a
        /*0522*/ 	.byte	0x08
	.zero		1


	//   ....[66]....
        /*0524*/ 	.word	0x000021b0
        /*0528*/ 	.word	0x00000002
        /*052c*/ 	.word	0x00000140
        /*0530*/ 	.short	0x010a
        /*0532*/ 	.byte	0xff
	.zero		1


	//   ....[67]....
        /*0534*/ 	.word	0x00002270
        /*0538*/ 	.word	0x00000002
        /*053c*/ 	.word	0x00000000
        /*0540*/ 	.short	0x0101
        /*0542*/ 	.byte	0xff
	.zero		1


	//   ....[68]....
        /*0544*/ 	.word	0x000027d0
        /*0548*/ 	.word	0x000000ff
        /*054c*/ 	.word	0x00000000
        /*0550*/ 	.short	0x010a
        /*0552*/ 	.byte	0x05
	.zero		1


	//   ....[69]....
        /*0554*/ 	.word	0x00002860
        /*0558*/ 	.word	0x000000ff
        /*055c*/ 	.word	0x00000000
        /*0560*/ 	.short	0x010a
        /*0562*/ 	.byte	0x05
	.zero		1


	//   ....[70]....
        /*0564*/ 	.word	0x000028f0
        /*0568*/ 	.word	0x000000ff
        /*056c*/ 	.word	0x00000000
        /*0570*/ 	.short	0x010a
        /*0572*/ 	.byte	0x05
	.zero		1


	//   ....[71]....
        /*0574*/ 	.word	0x00002980
        /*0578*/ 	.word	0x000000ff
        /*057c*/ 	.word	0x00000000
        /*0580*/ 	.short	0x010a
        /*0582*/ 	.byte	0x05
	.zero		1


	//   ....[72]....
        /*0584*/ 	.word	0x00002a10
        /*0588*/ 	.word	0x000000ff
        /*058c*/ 	.word	0x00000000
        /*0590*/ 	.short	0x010a
        /*0592*/ 	.byte	0x05
	.zero		1


	//   ....[73]....
        /*0594*/ 	.word	0x00002aa0
        /*0598*/ 	.word	0x000000ff
        /*059c*/ 	.word	0x00000000
        /*05a0*/ 	.short	0x010a
        /*05a2*/ 	.byte	0x05
	.zero		1


	//   ....[74]....
        /*05a4*/ 	.word	0x00002b30
        /*05a8*/ 	.word	0x000000ff
        /*05ac*/ 	.word	0x00000000
        /*05b0*/ 	.short	0x010a
        /*05b2*/ 	.byte	0x05
	.zero		1


	//   ....[75]....
        /*05b4*/ 	.word	0x00002bc0
        /*05b8*/ 	.word	0x000000ff
        /*05bc*/ 	.word	0x00000000
        /*05c0*/ 	.short	0x010a
        /*05c2*/ 	.byte	0x05
	.zero		1


	//   ....[76]....
        /*05c4*/ 	.word	0x00002c50
        /*05c8*/ 	.word	0x000000ff
        /*05cc*/ 	.word	0x00000000
        /*05d0*/ 	.short	0x010a
        /*05d2*/ 	.byte	0x05
	.zero		1


	//   ....[77]....
        /*05d4*/ 	.word	0x00002ce0
        /*05d8*/ 	.word	0x000000ff
        /*05dc*/ 	.word	0x00000000
        /*05e0*/ 	.short	0x010a
        /*05e2*/ 	.byte	0x05
	.zero		1


	//   ....[78]....
        /*05e4*/ 	.word	0x00002d70
        /*05e8*/ 	.word	0x000000ff
        /*05ec*/ 	.word	0x00000000
        /*05f0*/ 	.short	0x010a
        /*05f2*/ 	.byte	0x05
	.zero		1


	//   ....[79]....
        /*05f4*/ 	.word	0x00002e00
        /*05f8*/ 	.word	0x000000ff
        /*05fc*/ 	.word	0x00000000
        /*0600*/ 	.short	0x010a
        /*0602*/ 	.byte	0x05
	.zero		1


	//   ....[80]....
        /*0604*/ 	.word	0x00002e90
        /*0608*/ 	.word	0x000000ff
        /*060c*/ 	.word	0x00000000
        /*0610*/ 	.short	0x010a
        /*0612*/ 	.byte	0x05
	.zero		1


	//   ....[81]....
        /*0614*/ 	.word	0x00002f20
        /*0618*/ 	.word	0x000000ff
        /*061c*/ 	.word	0x00000000
        /*0620*/ 	.short	0x010a
        /*0622*/ 	.byte	0x05
	.zero		1


	//   ....[82]....
        /*0624*/ 	.word	0x00002fb0
        /*0628*/ 	.word	0x000000ff
        /*062c*/ 	.word	0x00000000
        /*0630*/ 	.short	0x010a
        /*0632*/ 	.byte	0x05
	.zero		1


	//   ....[83]....
        /*0634*/ 	.word	0x00003040
        /*0638*/ 	.word	0x000000ff
        /*063c*/ 	.word	0x00000000
        /*0640*/ 	.short	0x010a
        /*0642*/ 	.byte	0x05
	.zero		1


	//   ....[84]....
        /*0644*/ 	.word	0x000030d0
        /*0648*/ 	.word	0x000000ff
        /*064c*/ 	.word	0x00000000
        /*0650*/ 	.short	0x010a
        /*0652*/ 	.byte	0x05
	.zero		1


	//   ....[85]....
        /*0654*/ 	.word	0x00003170
        /*0658*/ 	.word	0x00000000
        /*065c*/ 	.word	0x00000000
        /*0660*/ 	.short	0x010a
        /*0662*/ 	.byte	0xff
	.zero		1


	//   ....[86]....
        /*0664*/ 	.word	0x000032a0
        /*0668*/ 	.word	0x00000000
        /*066c*/ 	.word	0x000001a0
        /*0670*/ 	.short	0x010a
        /*0672*/ 	.byte	0xff
	.zero		1


	//   ....[87]....
        /*0674*/ 	.word	0x00003310
        /*0678*/ 	.word	0x00000004
        /*067c*/ 	.word	0x00000000
        /*0680*/ 	.short	0x0101
        /*0682*/ 	.byte	0xff
	.zero		1


	//   ....[88]....
        /*0684*/ 	.word	0x00003330
        /*0688*/ 	.word	0x000000ff
        /*068c*/ 	.word	0x00000150
        /*0690*/ 	.short	0x010a
        /*0692*/ 	.byte	0x05
	.zero		1


	//   ....[89]....
        /*0694*/ 	.word	0x00003450
        /*0698*/ 	.word	0x00000000
        /*069c*/ 	.word	0x00000140
        /*06a0*/ 	.short	0x010a
        /*06a2*/ 	.byte	0xff
	.zero		1


	//   ....[90]....
        /*06a4*/ 	.word	0x00003550
        /*06a8*/ 	.word	0x00000000
        /*06ac*/ 	.word	0x00000000
        /*06b0*/ 	.short	0x0101
        /*06b2*/ 	.byte	0xff
	.zero		1


	//   ....[91]....
        /*06b4*/ 	.word	0x000035e0
        /*06b8*/ 	.word	0x000000ff
        /*06bc*/ 	.word	0x00000150
        /*06c0*/ 	.short	0x0106
        /*06c2*/ 	.byte	0x05
	.zero		1


	//   ....[92]....
        /*06c4*/ 	.word	0x00003600
        /*06c8*/ 	.word	0x000000ff
        /*06cc*/ 	.word	0x00000150
        /*06d0*/ 	.short	0x010a
        /*06d2*/ 	.byte	0x05
	.zero		1


	//   ....[93]....
        /*06d4*/ 	.word	0x00003690
        /*06d8*/ 	.word	0x000000ff
        /*06dc*/ 	.word	0x00000150
        /*06e0*/ 	.short	0x0106
        /*06e2*/ 	.byte	0x04
	.zero		1


	//   ....[94]....
        /*06e4*/ 	.word	0x000036d0
        /*06e8*/ 	.word	0x00000000
        /*06ec*/ 	.word	0x00000150
        /*06f0*/ 	.short	0x010a
        /*06f2*/ 	.byte	0xff
	.zero		1


	//   ....[95]....
        /*06f4*/ 	.word	0x00003910
        /*06f8*/ 	.word	0x000000ff
        /*06fc*/ 	.word	0x00000008
        /*0700*/ 	.short	0x010a
        /*0702*/ 	.byte	0x04
	.zero		1


	//   ....[96]....
        /*0704*/ 	.word	0x00003930
        /*0708*/ 	.word	0x000000ff
        /*070c*/ 	.word	0x00000008
        /*0710*/ 	.short	0x010a
        /*0712*/ 	.byte	0x04
	.zero		1


	//   ....[97]....
        /*0714*/ 	.word	0x00003ac0
        /*0718*/ 	.word	0x000000ff
        /*071c*/ 	.word	0x00000008
        /*0720*/ 	.short	0x010a
        /*0722*/ 	.byte	0x04
	.zero		1


	//   ....[98]....
        /*0724*/ 	.word	0x00003ae0
        /*0728*/ 	.word	0x000000ff
        /*072c*/ 	.word	0x00000008
        /*0730*/ 	.short	0x010a
        /*0732*/ 	.byte	0x04
	.zero		1


	//   ....[99]....
        /*0734*/ 	.word	0x00003ba0
        /*0738*/ 	.word	0x000000ff
        /*073c*/ 	.word	0x00000000
        /*0740*/ 	.short	0x0101
        /*0742*/ 	.byte	0x05
	.zero		1


	//   ....[100]....
        /*0744*/ 	.word	0x00003ea0
        /*0748*/ 	.word	0x00000000
        /*074c*/ 	.word	0x00000140
        /*0750*/ 	.short	0x010a
        /*0752*/ 	.byte	0xff
	.zero		1


	//   ....[101]....
        /*0754*/ 	.word	0x00003f60
        /*0758*/ 	.word	0x00000000
        /*075c*/ 	.word	0x00000000
        /*0760*/ 	.short	0x0101
        /*0762*/ 	.byte	0xff
	.zero		1


	//   ....[102]....
        /*0764*/ 	.word	0x00004020
        /*0768*/ 	.word	0x000000ff
        /*076c*/ 	.word	0x00000000
        /*0770*/ 	.short	0x010a
        /*0772*/ 	.byte	0x05
	.zero		1


	//   ....[103]....
        /*0774*/ 	.word	0x00004030
        /*0778*/ 	.word	0x000000ff
        /*077c*/ 	.word	0x00000180
        /*0780*/ 	.short	0x010a
        /*0782*/ 	.byte	0x13
	.zero		1


	//   ....[104]....
        /*0784*/ 	.word	0x000040e0
        /*0788*/ 	.word	0x000000ff
        /*078c*/ 	.word	0x00000000
        /*0790*/ 	.short	0x010a
        /*0792*/ 	.byte	0x07
	.zero		1


	//   ....[105]....
        /*0794*/ 	.word	0x00004220
        /*0798*/ 	.word	0x000000ff
        /*079c*/ 	.word	0x00000000
        /*07a0*/ 	.short	0x010a
        /*07a2*/ 	.byte	0x1a
	.zero		1


	//   ....[106]....
        /*07a4*/ 	.word	0x00004470
        /*07a8*/ 	.word	0x000000ff
        /*07ac*/ 	.word	0x00000000
        /*07b0*/ 	.short	0x010a
        /*07b2*/ 	.byte	0x06
	.zero		1


	//   ....[107]....
        /*07b4*/ 	.word	0x00004500
        /*07b8*/ 	.word	0x000000ff
        /*07bc*/ 	.word	0x00000000
        /*07c0*/ 	.short	0x010a
        /*07c2*/ 	.byte	0x06
	.zero		1


	//   ....[108]....
        /*07c4*/ 	.word	0x00004590
        /*07c8*/ 	.word	0x000000ff
        /*07cc*/ 	.word	0x00000000
        /*07d0*/ 	.short	0x010a
        /*07d2*/ 	.byte	0x06
	.zero		1


	//   ....[109]....
        /*07d4*/ 	.word	0x00004630
        /*07d8*/ 	.word	0x00000000
        /*07dc*/ 	.word	0x00000000
        /*07e0*/ 	.short	0x010a
        /*07e2*/ 	.byte	0xff
	.zero		1


	//   ....[110]....
        /*07e4*/ 	.word	0x00004670
        /*07e8*/ 	.word	0x00000000
        /*07ec*/ 	.word	0x00000000
        /*07f0*/ 	.short	0x010a
        /*07f2*/ 	.byte	0xff
	.zero		1


	//   ....[111]....
        /*07f4*/ 	.word	0x000046e0
        /*07f8*/ 	.word	0x000000ff
        /*07fc*/ 	.word	0x00000000
        /*0800*/ 	.short	0x0101
        /*0802*/ 	.byte	0x05
	.zero		1


	//   ....[112]....
        /*0804*/ 	.word	0x00004720
        /*0808*/ 	.word	0x000000ff
        /*080c*/ 	.word	0x000001c0
        /*0810*/ 	.short	0x010a
        /*0812*/ 	.byte	0x0b
	.zero		1


	//   ....[113]....
        /*0814*/ 	.word	0x00004780
        /*0818*/ 	.word	0x000000ff
        /*081c*/ 	.word	0x00000000
        /*0820*/ 	.short	0x0101
        /*0822*/ 	.byte	0x05
	.zero		1


	//   ....[114]....
        /*0824*/ 	.word	0x00004b80
        /*0828*/ 	.word	0x00000000
        /*082c*/ 	.word	0x00000140
        /*0830*/ 	.short	0x010a
        /*0832*/ 	.byte	0xff
	.zero		1


	//   ....[115]....
        /*0834*/ 	.word	0x00004c70
        /*0838*/ 	.word	0x00000000
        /*083c*/ 	.word	0x00000000
        /*0840*/ 	.short	0x0101
        /*0842*/ 	.byte	0xff
	.zero		1


	//   ....[116]....
        /*0844*/ 	.word	0x00004f90
        /*0848*/ 	.word	0x000000ff
        /*084c*/ 	.word	0x00000138
        /*0850*/ 	.short	0x010a
        /*0852*/ 	.byte	0x06
	.zero		1


	//   ....[117]....
        /*0854*/ 	.word	0x00005110
        /*0858*/ 	.word	0x000000ff
        /*085c*/ 	.word	0x00000128
        /*0860*/ 	.short	0x010a
        /*0862*/ 	.byte	0x06
	.zero		1


	//   ....[118]....
        /*0864*/ 	.word	0x00005510
        /*0868*/ 	.word	0x000000ff
        /*086c*/ 	.word	0x00000120
        /*0870*/ 	.short	0x010b
        /*0872*/ 	.byte	0x06
	.zero		1


	//   ....[119]....
        /*0874*/ 	.word	0x00005530
        /*0878*/ 	.word	0x000000ff
        /*087c*/ 	.word	0x00000000
        /*0880*/ 	.short	0x0101
        /*0882*/ 	.byte	0x25
	.zero		1


	//   ....[120]....
        /*0884*/ 	.word	0x00005570
        /*0888*/ 	.word	0x00000000
        /*088c*/ 	.word	0x00000128
        /*0890*/ 	.short	0x010a
        /*0892*/ 	.byte	0xff
	.zero		1


	//   ....[121]....
        /*0894*/ 	.word	0x00005860
        /*0898*/ 	.word	0x00000000
        /*089c*/ 	.word	0x00000140
        /*08a0*/ 	.short	0x010a
        /*08a2*/ 	.byte	0xff
	.zero		1


	//   ....[122]....
        /*08a4*/ 	.word	0x00005970
        /*08a8*/ 	.word	0x00000000
        /*08ac*/ 	.word	0x00000000
        /*08b0*/ 	.short	0x0101
        /*08b2*/ 	.byte	0xff
	.zero		1


	//   ....[123]....
        /*08b4*/ 	.word	0x00006340
        /*08b8*/ 	.word	0x000000ff
        /*08bc*/ 	.word	0x00000120
        /*08c0*/ 	.short	0x010a
        /*08c2*/ 	.byte	0x2b
	.zero		1


	//   ....[124]....
        /*08c4*/ 	.word	0x00006350
        /*08c8*/ 	.word	0x000000dc
        /*08cc*/ 	.word	0x00000160
        /*08d0*/ 	.short	0x010a
        /*08d2*/ 	.byte	0xff
	.zero		1


	//   ....[125]....
        /*08d4*/ 	.word	0x00006520
        /*08d8*/ 	.word	0x000000ff
        /*08dc*/ 	.word	0x00000120
        /*08e0*/ 	.short	0x010a
        /*08e2*/ 	.byte	0x2b
	.zero		1


	//   ....[126]....
        /*08e4*/ 	.word	0x00006640
        /*08e8*/ 	.word	0x000000ff
        /*08ec*/ 	.word	0x00000000
        /*08f0*/ 	.short	0x0101
        /*08f2*/ 	.byte	0x04
	.zero		1


	//   ....[127]....
        /*08f4*/ 	.word	0x000066b0
        /*08f8*/ 	.word	0x000000dc
        /*08fc*/ 	.word	0x00000160
        /*0900*/ 	.short	0x010a
        /*0902*/ 	.byte	0xff
	.zero		1


	//   ....[128]....
        /*0904*/ 	.word	0x000076a0
        /*0908*/ 	.word	0x000000dc
        /*090c*/ 	.word	0x00000000
        /*0910*/ 	.short	0x0101
        /*0912*/ 	.byte	0xff
	.zero		1


	//   ....[129]....
        /*0914*/ 	.word	0x00008820
        /*0918*/ 	.word	0x00000003
        /*091c*/ 	.word	0x000001b0
        /*0920*/ 	.short	0x010a
        /*0922*/ 	.byte	0xff
	.zero		1


	//   ....[130]....
        /*0924*/ 	.word	0x00008880
        /*0928*/ 	.word	0x00000002
        /*092c*/ 	.word	0x00000090
        /*0930*/ 	.short	0x010a
        /*0932*/ 	.byte	0xff
	.zero		1


	//   ....[131]....
        /*0934*/ 	.word	0x000088e0
        /*0938*/ 	.word	0x00000002
        /*093c*/ 	.word	0x00000090
        /*0940*/ 	.short	0x010a
        /*0942*/ 	.byte	0xff
	.zero		1


	//   ....[132]....
        /*0944*/ 	.word	0x00008930
        /*0948*/ 	.word	0x00000002
        /*094c*/ 	.word	0x00000140
        /*0950*/ 	.short	0x010a
        /*0952*/ 	.byte	0xff
	.zero		1


	//   ....[133]....
        /*0954*/ 	.word	0x00008990
        /*0958*/ 	.word	0x00000000
        /*095c*/ 	.word	0x00000000
        /*0960*/ 	.short	0x010a
        /*0962*/ 	.byte	0xff
	.zero		1


	//   ....[134]....
        /*0964*/ 	.word	0x000089f0
        /*0968*/ 	.word	0x00000000
        /*096c*/ 	.word	0x00000000
        /*0970*/ 	.short	0x010a
        /*0972*/ 	.byte	0xff
	.zero		1


	//   ....[135]....
        /*0974*/ 	.word	0x00008a50
        /*0978*/ 	.word	0x00000000
        /*097c*/ 	.word	0x00000000
        /*0980*/ 	.short	0x010a
        /*0982*/ 	.byte	0xff
	.zero		1


	//   ....[136]....
        /*0984*/ 	.word	0x00008ab0
        /*0988*/ 	.word	0x00000000
        /*098c*/ 	.word	0x00000000
        /*0990*/ 	.short	0x010a
        /*0992*/ 	.byte	0xff
	.zero		1


	//   ....[137]....
        /*0994*/ 	.word	0x00008b10
        /*0998*/ 	.word	0x00000000
        /*099c*/ 	.word	0x00000000
        /*09a0*/ 	.short	0x010a
        /*09a2*/ 	.byte	0xff
	.zero		1


	//   ....[138]....
        /*09a4*/ 	.word	0x00008b70
        /*09a8*/ 	.word	0x00000000
        /*09ac*/ 	.word	0x00000000
        /*09b0*/ 	.short	0x010a
        /*09b2*/ 	.byte	0xff
	.zero		1


	//   ....[139]....
        /*09b4*/ 	.word	0x00008bd0
        /*09b8*/ 	.word	0x00000000
        /*09bc*/ 	.word	0x00000000
        /*09c0*/ 	.short	0x010a
        /*09c2*/ 	.byte	0xff
	.zero		1


	//   ....[140]....
        /*09c4*/ 	.word	0x00008c30
        /*09c8*/ 	.word	0x00000000
        /*09cc*/ 	.word	0x00000000
        /*09d0*/ 	.short	0x010a
        /*09d2*/ 	.byte	0xff
	.zero		1


	//   ....[141]....
        /*09d4*/ 	.word	0x00008c90
        /*09d8*/ 	.word	0x00000000
        /*09dc*/ 	.word	0x00000000
        /*09e0*/ 	.short	0x010a
        /*09e2*/ 	.byte	0xff
	.zero		1


	//   ....[142]....
        /*09e4*/ 	.word	0x00008cf0
        /*09e8*/ 	.word	0x00000000
        /*09ec*/ 	.word	0x00000000
        /*09f0*/ 	.short	0x010a
        /*09f2*/ 	.byte	0xff
	.zero		1


	//   ....[143]....
        /*09f4*/ 	.word	0x00008d50
        /*09f8*/ 	.word	0x00000000
        /*09fc*/ 	.word	0x00000000
        /*0a00*/ 	.short	0x010a
        /*0a02*/ 	.byte	0xff
	.zero		1


	//   ....[144]....
        /*0a04*/ 	.word	0x00008db0
        /*0a08*/ 	.word	0x00000000
        /*0a0c*/ 	.word	0x00000000
        /*0a10*/ 	.short	0x010a
        /*0a12*/ 	.byte	0xff
	.zero		1


	//   ....[145]....
        /*0a14*/ 	.word	0x00008e10
        /*0a18*/ 	.word	0x00000000
        /*0a1c*/ 	.word	0x00000000
        /*0a20*/ 	.short	0x010a
        /*0a22*/ 	.byte	0xff
	.zero		1


	//   ....[146]....
        /*0a24*/ 	.word	0x00008e70
        /*0a28*/ 	.word	0x00000000
        /*0a2c*/ 	.word	0x00000000
        /*0a30*/ 	.short	0x010a
        /*0a32*/ 	.byte	0xff
	.zero		1


	//   ....[147]....
        /*0a34*/ 	.word	0x00008ed0
        /*0a38*/ 	.word	0x00000000
        /*0a3c*/ 	.word	0x00000000
        /*0a40*/ 	.short	0x010a
        /*0a42*/ 	.byte	0xff
	.zero		1


	//   ....[148]....
        /*0a44*/ 	.word	0x00008f30
        /*0a48*/ 	.word	0x00000000
        /*0a4c*/ 	.word	0x00000000
        /*0a50*/ 	.short	0x010a
        /*0a52*/ 	.byte	0xff
	.zero		1


	//   ....[149]....
        /*0a54*/ 	.word	0x00008f90
        /*0a58*/ 	.word	0x00000000
        /*0a5c*/ 	.word	0x00000000
        /*0a60*/ 	.short	0x010a
        /*0a62*/ 	.byte	0xff
	.zero		1


	//   ....[150]....
        /*0a64*/ 	.word	0x00008fe0
        /*0a68*/ 	.word	0x00000000
        /*0a6c*/ 	.word	0x000001a0
        /*0a70*/ 	.short	0x010a
        /*0a72*/ 	.byte	0xff
	.zero		1


	//   ....[151]....
        /*0a74*/ 	.word	0x00009040
        /*0a78*/ 	.word	0x00000000
        /*0a7c*/ 	.word	0x00000150
        /*0a80*/ 	.short	0x010a
        /*0a82*/ 	.byte	0xff
	.zero		1


	//   ....[152]....
        /*0a84*/ 	.word	0x00009090
        /*0a88*/ 	.word	0x00000000
        /*0a8c*/ 	.word	0x00000140
        /*0a90*/ 	.short	0x010a
        /*0a92*/ 	.byte	0xff
	.zero		1


	//   ....[153]....
        /*0a94*/ 	.word	0x000090f0
        /*0a98*/ 	.word	0x00000000
        /*0a9c*/ 	.word	0x00000150
        /*0aa0*/ 	.short	0x010a
        /*0aa2*/ 	.byte	0xff
	.zero		1


	//   ....[154]....
        /*0aa4*/ 	.word	0x00009150
        /*0aa8*/ 	.word	0x00000004
        /*0aac*/ 	.word	0x00000008
        /*0ab0*/ 	.short	0x010a
        /*0ab2*/ 	.byte	0xff
	.zero		1


	//   ....[155]....
        /*0ab4*/ 	.word	0x00009230
        /*0ab8*/ 	.word	0x00000002
        /*0abc*/ 	.word	0x00000008
        /*0ac0*/ 	.short	0x010a
        /*0ac2*/ 	.byte	0xff
	.zero		1


	//   ....[156]....
        /*0ac4*/ 	.word	0x00009280
        /*0ac8*/ 	.word	0x00000000
        /*0acc*/ 	.word	0x00000140
        /*0ad0*/ 	.short	0x010a
        /*0ad2*/ 	.byte	0xff
	.zero		1


	//   ....[157]....
        /*0ad4*/ 	.word	0x000092e0
        /*0ad8*/ 	.word	0x00000000
        /*0adc*/ 	.word	0x00000180
        /*0ae0*/ 	.short	0x010a
        /*0ae2*/ 	.byte	0xff
	.zero		1


	//   ....[158]....
        /*0ae4*/ 	.word	0x00009340
        /*0ae8*/ 	.word	0x00000000
        /*0aec*/ 	.word	0x00000000
        /*0af0*/ 	.short	0x010a
        /*0af2*/ 	.byte	0xff
	.zero		1


	//   ....[159]....
        /*0af4*/ 	.word	0x000093a0
        /*0af8*/ 	.word	0x00000000
        /*0afc*/ 	.word	0x00000000
        /*0b00*/ 	.short	0x010a
        /*0b02*/ 	.byte	0xff
	.zero		1


	//   ....[160]....
        /*0b04*/ 	.word	0x00009400
        /*0b08*/ 	.word	0x00000000
        /*0b0c*/ 	.word	0x00000000
        /*0b10*/ 	.short	0x010a
        /*0b12*/ 	.byte	0xff
	.zero		1


	//   ....[161]....
        /*0b14*/ 	.word	0x00009460
        /*0b18*/ 	.word	0x00000000
        /*0b1c*/ 	.word	0x00000000
        /*0b20*/ 	.short	0x010a
        /*0b22*/ 	.byte	0xff
	.zero		1


	//   ....[162]....
        /*0b24*/ 	.word	0x000094c0
        /*0b28*/ 	.word	0x00000000
        /*0b2c*/ 	.word	0x000001c0
        /*0b30*/ 	.short	0x010a
        /*0b32*/ 	.byte	0xff
	.zero		1


	//   ....[163]....
        /*0b34*/ 	.word	0x00009510
        /*0b38*/ 	.word	0x00000000
        /*0b3c*/ 	.word	0x00000140
        /*0b40*/ 	.short	0x010a
        /*0b42*/ 	.byte	0xff
	.zero		1


	//   ....[164]....
        /*0b44*/ 	.word	0x00009570
        /*0b48*/ 	.word	0x00000000
        /*0b4c*/ 	.word	0x00000138
        /*0b50*/ 	.short	0x010a
        /*0b52*/ 	.byte	0xff
	.zero		1


	//   ....[165]....
        /*0b54*/ 	.word	0x000095d0
        /*0b58*/ 	.word	0x00000003
        /*0b5c*/ 	.word	0x00000128
        /*0b60*/ 	.short	0x010a
        /*0b62*/ 	.byte	0xff
	.zero		1


	//   ....[166]....
        /*0b64*/ 	.word	0x00009620
        /*0b68*/ 	.word	0x00000000
        /*0b6c*/ 	.word	0x00000140
        /*0b70*/ 	.short	0x010a
        /*0b72*/ 	.byte	0xff
	.zero		1


	//   ....[167]....
        /*0b74*/ 	.word	0x00009680
        /*0b78*/ 	.word	0x00000000
        /*0b7c*/ 	.word	0x00000120
        /*0b80*/ 	.short	0x010a
        /*0b82*/ 	.byte	0xff
	.zero		1


	//   ....[168]....
        /*0b84*/ 	.word	0x000096d0
        /*0b88*/ 	.word	0x000000dc
        /*0b8c*/ 	.word	0x00000160
        /*0b90*/ 	.short	0x010a
        /*0b92*/ 	.byte	0xff
	.zero		1


	//----- nvinfo : EIATTR_NUM_MBARRIERS
	.align		4
.L_47:
        /*0b94*/ 	.byte	0x03, 0x38
        /*0b96*/ 	.short	0x0039


	//----- nvinfo : EIATTR_EXIT_INSTR_OFFSETS
	.align		4
        /*0b98*/ 	.byte	0x04, 0x1c
        /*0b9a*/ 	.short	(.L_49 - .L_48)


	//   ....[0]....
.L_48:
        /*0b9c*/ 	.word	0x000031a0


	//   ....[1]....
        /*0ba0*/ 	.word	0x000036a0


	//   ....[2]....
        /*0ba4*/ 	.word	0x00003700


	//   ....[3]....
        /*0ba8*/ 	.word	0x000049a0


	//   ....[4]....
        /*0bac*/ 	.word	0x000055a0


	//   ....[5]....
        /*0bb0*/ 	.word	0x000055e0


	//   ....[6]....
        /*0bb4*/ 	.word	0x00008810


	//----- nvinfo : EIATTR_MAX_THREADS
	.align		4
.L_49:
        /*0bb8*/ 	.byte	0x04, 0x05
        /*0bba*/ 	.short	(.L_51 - .L_50)
.L_50:
        /*0bbc*/ 	.word	0x00000100
        /*0bc0*/ 	.word	0x00000001
        /*0bc4*/ 	.word	0x00000001


	//----- nvinfo : EIATTR_CRS_STACK_SIZE
	.align		4
.L_51:
        /*0bc8*/ 	.byte	0x04, 0x1e
        /*0bca*/ 	.short	(.L_53 - .L_52)
.L_52:
        /*0bcc*/ 	.word	0x00000000


	//----- nvinfo : EIATTR_CBANK_PARAM_SIZE
	.align		4
.L_53:
        /*0bd0*/ 	.byte	0x03, 0x19
        /*0bd2*/ 	.short	0x0800


	//----- nvinfo : EIATTR_PARAM_CBANK
	.align		4
        /*0bd4*/ 	.byte	0x04, 0x0a
        /*0bd6*/ 	.short	(.L_55 - .L_54)
	.align		4
.L_54:
        /*0bd8*/ 	.word	index@(.nv.constant0._ZN7cutlass13device_kernelINS_4gemm6kernel13GemmUniversalIN4cute5tupleIJiiiiEEENS1_10collective13CollectiveMmaINS1_35MainloopSm100TmaUmmaWarpSpecializedILi18ELi2ELi4ENS5_IJNS4_1CILi2EEENSA_ILi1EEESC_EEEEENS5_IJNSA_ILi256EEENSA_ILi96EEENSA_ILi64EEEEEEaNS5_IJlSC_lEEEaSJ_NS4_8TiledMMAINS4_8MMA_AtomIJNS4_21SM100_MMA_S8_2x1SM_SSIaaiLi256ELi96ELNS4_4UMMA5MajorE0ELSO_0ELNSN_8SaturateE0EEEEEENS4_6LayoutINS5_IJSC_SC_SC_EEENS5_IJNSA_ILi0EEESU_SU_EEEEENS5_IJNS4_10UnderscoreESX_SX_EEEEENS4_18SM100_TMA_2SM_LOADENS4_14ComposedLayoutINS4_7SwizzleILi2ELi4ELi3EEENS4_18smem_ptr_flag_bitsILi8EEENSS_INS5_IJNSA_ILi8EEESH_EEENS5_IJSH_SC_EEEEEEEvNS4_8identityES10_S1A_vS1B_EENS_8epilogue10collective18CollectiveEpilogueINS1D_23Sm100TmaWarpSpecializedILi1ELi1ELi96ELb0ELb0EEEJNS5_IJNSA_ILi128EEESG_SH_EEENS5_IJNSS_IS1I_SC_EENSS_ISG_SC_EEEEEaSJ_aSJ_NS1D_6fusion15FusionCallbacksIS1H_NS1N_17LinearCombinationIaiaiLNS_15FloatRoundStyleE2EEES1J_S1M_JEEENS4_5SM1004TMEM4LOAD26SM100_TMEM_LOAD_32dp32b32xENS4_13SM90_TMA_LOADENS11_INS12_ILi1ELi4ELi3EEES15_NSS_INS5_IJS16_NSA_ILi32EEEEEENS5_IJS1Z_SC_EEEEEEENS4_39AutoVectorizingCopyWithAssumedAlignmentILi128EEENS4_14SM90_TMA_STOREES23_S25_S25_EEEvvEEEEvNT_6ParamsE)
        /*0bdc*/ 	.short	0x0380
        /*0bde*/ 	.short	0x0800


	//----- nvinfo : EIATTR_SW_WAR
	.align		4
.L_55:
        /*0be0*/ 	.byte	0x04, 0x36
        /*0be2*/ 	.short	(.L_57 - .L_56)
.L_56:
        /*0be4*/ 	.word	0x00000008
.L_57:


//--------------------- .nv.callgraph             --------------------------
	.section	.nv.callgraph,"",@"SHT_CUDA_CALLGRAPH"
	.align	4
	.sectionentsize	8
	.align		4
        /*0000*/ 	.word	0x00000000
	.align		4
        /*0004*/ 	.word	0xffffffff
	.align		4
        /*0008*/ 	.word	index@(_ZN7cutlass13device_kernelINS_4gemm6kernel13GemmUniversalIN4cute5tupleIJiiiiEEENS1_10collective13CollectiveMmaINS1_35MainloopSm100TmaUmmaWarpSpecializedILi18ELi2ELi4ENS5_IJNS4_1CILi2EEENSA_ILi1EEESC_EEEEENS5_IJNSA_ILi256EEENSA_ILi96EEENSA_ILi64EEEEEEaNS5_IJlSC_lEEEaSJ_NS4_8TiledMMAINS4_8MMA_AtomIJNS4_21SM100_MMA_S8_2x1SM_SSIaaiLi256ELi96ELNS4_4UMMA5MajorE0ELSO_0ELNSN_8SaturateE0EEEEEENS4_6LayoutINS5_IJSC_SC_SC_EEENS5_IJNSA_ILi0EEESU_SU_EEEEENS5_IJNS4_10UnderscoreESX_SX_EEEEENS4_18SM100_TMA_2SM_LOADENS4_14ComposedLayoutINS4_7SwizzleILi2ELi4ELi3EEENS4_18smem_ptr_flag_bitsILi8EEENSS_INS5_IJNSA_ILi8EEESH_EEENS5_IJSH_SC_EEEEEEEvNS4_8identityES10_S1A_vS1B_EENS_8epilogue10collective18CollectiveEpilogueINS1D_23Sm100TmaWarpSpecializedILi1ELi1ELi96ELb0ELb0EEEJNS5_IJNSA_ILi128EEESG_SH_EEENS5_IJNSS_IS1I_SC_EENSS_ISG_SC_EEEEEaSJ_aSJ_NS1D_6fusion15FusionCallbacksIS1H_NS1N_17LinearCombinationIaiaiLNS_15FloatRoundStyleE2EEES1J_S1M_JEEENS4_5SM1004TMEM4LOAD26SM100_TMEM_LOAD_32dp32b32xENS4_13SM90_TMA_LOADENS11_INS12_ILi1ELi4ELi3EEES15_NSS_INS5_IJS16_NSA_ILi32EEEEEENS5_IJS1Z_SC_EEEEEEENS4_39AutoVectorizingCopyWithAssumedAlignmentILi128EEENS4_14SM90_TMA_STOREES23_S25_S25_EEEvvEEEEvNT_6ParamsE)
	.align		4
        /*000c*/ 	.word	index@(__assertfail)
	.align		4
        /*0010*/ 	.word	0x00000000
	.align		4
        /*0014*/ 	.word	0xfffffffe
	.align		4
        /*0018*/ 	.word	0x00000000
	.align		4
        /*001c*/ 	.word	0xfffffffd
	.align		4
        /*0020*/ 	.word	0x00000000
	.align		4
        /*0024*/ 	.word	0xfffffffc


//--------------------- .nv.constant4             --------------------------
	.section	.nv.constant4,"a",@progbits
	.align	8
	.align		8
.nv.constant4:
        /*0000*/ 	.dword	__assertfail
	.align		8
        /*0008*/ 	.dword	__unnamed_1
	.align		8
        /*0010*/ 	.dword	__unnamed_2
	.align		8
        /*0018*/ 	.dword	_ZN40_INTERNAL_e900975b_4_k_cu_19308bd7_254024cuda3std3__45__cpo5beginE
	.align		8
        /*0020*/ 	.dword	_ZN40_INTERNAL_e900975b_4_k_cu_19308bd7_254024cuda3std3__45__cpo3endE
	.align		8
        /*0028*/ 	.dword	_ZN40_INTERNAL_e900975b_4_k_cu_19308bd7_254024cuda3std3__45__cpo6cbeginE
	.align		8
        /*0030*/ 	.dword	_ZN40_INTERNAL_e900975b_4_k_cu_19308bd7_254024cuda3std3__45__cpo4cendE
	.align		8
        /*0038*/ 	.dword	_ZN40_INTERNAL_e900975b_4_k_cu_19308bd7_254024cuda3std3__442_GLOBAL__N__e900975b_4_k_cu_19308bd7_254026ignoreE
	.align		8
        /*0040*/ 	.dword	_ZN40_INTERNAL_e900975b_4_k_cu_19308bd7_254024cuda3std3__419piecewise_constructE
	.align		8
        /*0048*/ 	.dword	_ZN40_INTERNAL_e900975b_4_k_cu_19308bd7_254024cuda3std3__48in_placeE
	.align		8
        /*0050*/ 	.dword	_ZN40_INTERNAL_e900975b_4_k_cu_19308bd7_254024cuda3std6ranges3__45__cpo4swapE
	.align		8
        /*0058*/ 	.dword	_ZN40_INTERNAL_e900975b_4_k_cu_19308bd7_254024cuda3std6ranges3__45__cpo9iter_moveE
	.align		8
        /*0060*/ 	.dword	_ZN40_INTERNAL_e900975b_4_k_cu_19308bd7_254024cute7productE
	.align		8
        /*0068*/ 	.dword	_ZN40_INTERNAL_e900975b_4_k_cu_19308bd7_254024cute1_E
	.align		8
        /*0070*/ 	.dword	$str$25
	.align		8
        /*0078*/ 	.dword	$str$26
	.align		8
        /*0080*/ 	.dword	$str$27
	.align		8
        /*0088*/ 	.dword	$str$28


//--------------------- .text._ZN7cutlass13device_kernelINS_4gemm6kernel13GemmUniversalIN4cute5tupleIJiiiiEEENS1_10collective13CollectiveMmaINS1_35MainloopSm100TmaUmmaWarpSpecializedILi18ELi2ELi4ENS5_IJNS4_1CILi2EEENSA_ILi1EEESC_EEEEENS5_IJNSA_ILi256EEENSA_ILi96EEENSA_ILi64EEEEEEaNS5_IJlSC_lEEEaSJ_NS4_8TiledMMAINS4_8MMA_AtomIJNS4_21SM100_MMA_S8_2x1SM_SSIaaiLi256ELi96ELNS4_4UMMA5MajorE0ELSO_0ELNSN_8SaturateE0EEEEEENS4_6LayoutINS5_IJSC_SC_SC_EEENS5_IJNSA_ILi0EEESU_SU_EEEEENS5_IJNS4_10UnderscoreESX_SX_EEEEENS4_18SM100_TMA_2SM_LOADENS4_14ComposedLayoutINS4_7SwizzleILi2ELi4ELi3EEENS4_18smem_ptr_flag_bitsILi8EEENSS_INS5_IJNSA_ILi8EEESH_EEENS5_IJSH_SC_EEEEEEEvNS4_8identityES10_S1A_vS1B_EENS_8epilogue10collective18CollectiveEpilogueINS1D_23Sm100TmaWarpSpecializedILi1ELi1ELi96ELb0ELb0EEEJNS5_IJNSA_ILi128EEESG_SH_EEENS5_IJNSS_IS1I_SC_EENSS_ISG_SC_EEEEEaSJ_aSJ_NS1D_6fusion15FusionCallbacksIS1H_NS1N_17LinearCombinationIaiaiLNS_15FloatRoundStyleE2EEES1J_S1M_JEEENS4_5SM1004TMEM4LOAD26SM100_TMEM_LOAD_32dp32b32xENS4_13SM90_TMA_LOADENS11_INS12_ILi1ELi4ELi3EEES15_NSS_INS5_IJS16_NSA_ILi32EEEEEENS5_IJS1Z_SC_EEEEEEENS4_39AutoVectorizingCopyWithAssumedAlignmentILi128EEENS4_14SM90_TMA_STOREES23_S25_S25_EEEvvEEEEvNT_6ParamsE --------------------------
	.section	.text._ZN7cutlass13device_kernelINS_4gemm6kernel13GemmUniversalIN4cute5tupleIJiiiiEEENS1_10collective13CollectiveMmaINS1_35MainloopSm100TmaUmmaWarpSpecializedILi18ELi2ELi4ENS5_IJNS4_1CILi2EEENSA_ILi1EEESC_EEEEENS5_IJNSA_ILi256EEENSA_ILi96EEENSA_ILi64EEEEEEaNS5_IJlSC_lEEEaSJ_NS4_8TiledMMAINS4_8MMA_AtomIJNS4_21SM100_MMA_S8_2x1SM_SSIaaiLi256ELi96ELNS4_4UMMA5MajorE0ELSO_0ELNSN_8SaturateE0EEEEEENS4_6LayoutINS5_IJSC_SC_SC_EEENS5_IJNSA_ILi0EEESU_SU_EEEEENS5_IJNS4_10UnderscoreESX_SX_EEEEENS4_18SM100_TMA_2SM_LOADENS4_14ComposedLayoutINS4_7SwizzleILi2ELi4ELi3EEENS4_18smem_ptr_flag_bitsILi8EEENSS_INS5_IJNSA_ILi8EEESH_EEENS5_IJSH_SC_EEEEEEEvNS4_8identityES10_S1A_vS1B_EENS_8epilogue10collective18CollectiveEpilogueINS1D_23Sm100TmaWarpSpecializedILi1ELi1ELi96ELb0ELb0EEEJNS5_IJNSA_ILi128EEESG_SH_EEENS5_IJNSS_IS1I_SC_EENSS_ISG_SC_EEEEEaSJ_aSJ_NS1D_6fusion15FusionCallbacksIS1H_NS1N_17LinearCombinationIaiaiLNS_15FloatRoundStyleE2EEES1J_S1M_JEEENS4_5SM1004TMEM4LOAD26SM100_TMEM_LOAD_32dp32b32xENS4_13SM90_TMA_LOADENS11_INS12_ILi1ELi4ELi3EEES15_NSS_INS5_IJS16_NSA_ILi32EEEEEENS5_IJS1Z_SC_EEEEEEENS4_39AutoVectorizingCopyWithAssumedAlignmentILi128EEENS4_14SM90_TMA_STOREES23_S25_S25_EEEvvEEEEvNT_6ParamsE,"ax",@progbits
	.align	128
.text._ZN7cutlass13device_kernelINS_4gemm6kernel13GemmUniversalIN4cute5tupleIJiiiiEEENS1_10collective13CollectiveMmaINS1_35MainloopSm100TmaUmmaWarpSpecializedILi18ELi2ELi4ENS5_IJNS4_1CILi2EEENSA_ILi1EEESC_EEEEENS5_IJNSA_ILi256EEENSA_ILi96EEENSA_ILi64EEEEEEaNS5_IJlSC_lEEEaSJ_NS4_8TiledMMAINS4_8MMA_AtomIJNS4_21SM100_MMA_S8_2x1SM_SSIaaiLi256ELi96ELNS4_4UMMA5MajorE0ELSO_0ELNSN_8SaturateE0EEEEEENS4_6LayoutINS5_IJSC_SC_SC_EEENS5_IJNSA_ILi0EEESU_SU_EEEEENS5_IJNS4_10UnderscoreESX_SX_EEEEENS4_18SM100_TMA_2SM_LOADENS4_14ComposedLayoutINS4_7SwizzleILi2ELi4ELi3EEENS4_18smem_ptr_flag_bitsILi8EEENSS_INS5_IJNSA_ILi8EEESH_EEENS5_IJSH_SC_EEEEEEEvNS4_8identityES10_S1A_vS1B_EENS_8epilogue10collective18CollectiveEpilogueINS1D_23Sm100TmaWarpSpecializedILi1ELi1ELi96ELb0ELb0EEEJNS5_IJNSA_ILi128EEESG_SH_EEENS5_IJNSS_IS1I_SC_EENSS_ISG_SC_EEEEEaSJ_aSJ_NS1D_6fusion15FusionCallbacksIS1H_NS1N_17LinearCombinationIaiaiLNS_15FloatRoundStyleE2EEES1J_S1M_JEEENS4_5SM1004TMEM4LOAD26SM100_TMEM_LOAD_32dp32b32xENS4_13SM90_TMA_LOADENS11_INS12_ILi1ELi4ELi3EEES15_NSS_INS5_IJS16_NSA_ILi32EEEEEENS5_IJS1Z_SC_EEEEEEENS4_39AutoVectorizingCopyWithAssumedAlignmentILi128EEENS4_14SM90_TMA_STOREES23_S25_S25_EEEvvEEEEvNT_6ParamsE:
        .type           _ZN7cutlass13device_kernelINS_4gemm6kernel13GemmUniversalIN4cute5tupleIJiiiiEEENS1_10collective13CollectiveMmaINS1_35MainloopSm100TmaUmmaWarpSpecializedILi18ELi2ELi4ENS5_IJNS4_1CILi2EEENSA_ILi1EEESC_EEEEENS5_IJNSA_ILi256EEENSA_ILi96EEENSA_ILi64EEEEEEaNS5_IJlSC_lEEEaSJ_NS4_8TiledMMAINS4_8MMA_AtomIJNS4_21SM100_MMA_S8_2x1SM_SSIaaiLi256ELi96ELNS4_4UMMA5MajorE0ELSO_0ELNSN_8SaturateE0EEEEEENS4_6LayoutINS5_IJSC_SC_SC_EEENS5_IJNSA_ILi0EEESU_SU_EEEEENS5_IJNS4_10UnderscoreESX_SX_EEEEENS4_18SM100_TMA_2SM_LOADENS4_14ComposedLayoutINS4_7SwizzleILi2ELi4ELi3EEENS4_18smem_ptr_flag_bitsILi8EEENSS_INS5_IJNSA_ILi8EEESH_EEENS5_IJSH_SC_EEEEEEEvNS4_8identityES10_S1A_vS1B_EENS_8epilogue10collective18CollectiveEpilogueINS1D_23Sm100TmaWarpSpecializedILi1ELi1ELi96ELb0ELb0EEEJNS5_IJNSA_ILi128EEESG_SH_EEENS5_IJNSS_IS1I_SC_EENSS_ISG_SC_EEEEEaSJ_aSJ_NS1D_6fusion15FusionCallbacksIS1H_NS1N_17LinearCombinationIaiaiLNS_15FloatRoundStyleE2EEES1J_S1M_JEEENS4_5SM1004TMEM4LOAD26SM100_TMEM_LOAD_32dp32b32xENS4_13SM90_TMA_LOADENS11_INS12_ILi1ELi4ELi3EEES15_NSS_INS5_IJS16_NSA_ILi32EEEEEENS5_IJS1Z_SC_EEEEEEENS4_39AutoVectorizingCopyWithAssumedAlignmentILi128EEENS4_14SM90_TMA_STOREES23_S25_S25_EEEvvEEEEvNT_6ParamsE,@function
        .size           _ZN7cutlass13device_kernelINS_4gemm6kernel13GemmUniversalIN4cute5tupleIJiiiiEEENS1_10collective13CollectiveMmaINS1_35MainloopSm100TmaUmmaWarpSpecializedILi18ELi2ELi4ENS5_IJNS4_1CILi2EEENSA_ILi1EEESC_EEEEENS5_IJNSA_ILi256EEENSA_ILi96EEENSA_ILi64EEEEEEaNS5_IJlSC_lEEEaSJ_NS4_8TiledMMAINS4_8MMA_AtomIJNS4_21SM100_MMA_S8_2x1SM_SSIaaiLi256ELi96ELNS4_4UMMA5MajorE0ELSO_0ELNSN_8SaturateE0EEEEEENS4_6LayoutINS5_IJSC_SC_SC_EEENS5_IJNSA_ILi0EEESU_SU_EEEEENS5_IJNS4_10UnderscoreESX_SX_EEEEENS4_18SM100_TMA_2SM_LOADENS4_14ComposedLayoutINS4_7SwizzleILi2ELi4ELi3EEENS4_18smem_ptr_flag_bitsILi8EEENSS_INS5_IJNSA_ILi8EEESH_EEENS5_IJSH_SC_EEEEEEEvNS4_8identityES10_S1A_vS1B_EENS_8epilogue10collective18CollectiveEpilogueINS1D_23Sm100TmaWarpSpecializedILi1ELi1ELi96ELb0ELb0EEEJNS5_IJNSA_ILi128EEESG_SH_EEENS5_IJNSS_IS1I_SC_EENSS_ISG_SC_EEEEEaSJ_aSJ_NS1D_6fusion15FusionCallbacksIS1H_NS1N_17LinearCombinationIaiaiLNS_15FloatRoundStyleE2EEES1J_S1M_JEEENS4_5SM1004TMEM4LOAD26SM100_TMEM_LOAD_32dp32b32xENS4_13SM90_TMA_LOADENS11_INS12_ILi1ELi4ELi3EEES15_NSS_INS5_IJS16_NSA_ILi32EEEEEENS5_IJS1Z_SC_EEEEEEENS4_39AutoVectorizingCopyWithAssumedAlignmentILi128EEENS4_14SM90_TMA_STOREES23_S25_S25_EEEvvEEEEvNT_6ParamsE,(.L_x_194 - _ZN7cutlass13device_kernelINS_4gemm6kernel13GemmUniversalIN4cute5tupleIJiiiiEEENS1_10collective13CollectiveMmaINS1_35MainloopSm100TmaUmmaWarpSpecializedILi18ELi2ELi4ENS5_IJNS4_1CILi2EEENSA_ILi1EEESC_EEEEENS5_IJNSA_ILi256EEENSA_ILi96EEENSA_ILi64EEEEEEaNS5_IJlSC_lEEEaSJ_NS4_8TiledMMAINS4_8MMA_AtomIJNS4_21SM100_MMA_S8_2x1SM_SSIaaiLi256ELi96ELNS4_4UMMA5MajorE0ELSO_0ELNSN_8SaturateE0EEEEEENS4_6LayoutINS5_IJSC_SC_SC_EEENS5_IJNSA_ILi0EEESU_SU_EEEEENS5_IJNS4_10UnderscoreESX_SX_EEEEENS4_18SM100_TMA_2SM_LOADENS4_14ComposedLayoutINS4_7SwizzleILi2ELi4ELi3EEENS4_18smem_ptr_flag_bitsILi8EEENSS_INS5_IJNSA_ILi8EEESH_EEENS5_IJSH_SC_EEEEEEEvNS4_8identityES10_S1A_vS1B_EENS_8epilogue10collective18CollectiveEpilogueINS1D_23Sm100TmaWarpSpecializedILi1ELi1ELi96ELb0ELb0EEEJNS5_IJNSA_ILi128EEESG_SH_EEENS5_IJNSS_IS1I_SC_EENSS_ISG_SC_EEEEEaSJ_aSJ_NS1D_6fusion15FusionCallbacksIS1H_NS1N_17LinearCombinationIaiaiLNS_15FloatRoundStyleE2EEES1J_S1M_JEEENS4_5SM1004TMEM4LOAD26SM100_TMEM_LOAD_32dp32b32xENS4_13SM90_TMA_LOADENS11_INS12_ILi1ELi4ELi3EEES15_NSS_INS5_IJS16_NSA_ILi32EEEEEENS5_IJS1Z_SC_EEEEEEENS4_39AutoVectorizingCopyWithAssumedAlignmentILi128EEENS4_14SM90_TMA_STOREES23_S25_S25_EEEvvEEEEvNT_6ParamsE)
        .other          _ZN7cutlass13device_kernelINS_4gemm6kernel13GemmUniversalIN4cute5tupleIJiiiiEEENS1_10collective13CollectiveMmaINS1_35MainloopSm100TmaUmmaWarpSpecializedILi18ELi2ELi4ENS5_IJNS4_1CILi2EEENSA_ILi1EEESC_EEEEENS5_IJNSA_ILi256EEENSA_ILi96EEENSA_ILi64EEEEEEaNS5_IJlSC_lEEEaSJ_NS4_8TiledMMAINS4_8MMA_AtomIJNS4_21SM100_MMA_S8_2x1SM_SSIaaiLi256ELi96ELNS4_4UMMA5MajorE0ELSO_0ELNSN_8SaturateE0EEEEEENS4_6LayoutINS5_IJSC_SC_SC_EEENS5_IJNSA_ILi0EEESU_SU_EEEEENS5_IJNS4_10UnderscoreESX_SX_EEEEENS4_18SM100_TMA_2SM_LOADENS4_14ComposedLayoutINS4_7SwizzleILi2ELi4ELi3EEENS4_18smem_ptr_flag_bitsILi8EEENSS_INS5_IJNSA_ILi8EEESH_EEENS5_IJSH_SC_EEEEEEEvNS4_8identityES10_S1A_vS1B_EENS_8epilogue10collective18CollectiveEpilogueINS1D_23Sm100TmaWarpSpecializedILi1ELi1ELi96ELb0ELb0EEEJNS5_IJNSA_ILi128EEESG_SH_EEENS5_IJNSS_IS1I_SC_EENSS_ISG_SC_EEEEEaSJ_aSJ_NS1D_6fusion15FusionCallbacksIS1H_NS1N_17LinearCombinationIaiaiLNS_15FloatRoundStyleE2EEES1J_S1M_JEEENS4_5SM1004TMEM4LOAD26SM100_TMEM_LOAD_32dp32b32xENS4_13SM90_TMA_LOADENS11_INS12_ILi1ELi4ELi3EEES15_NSS_INS5_IJS16_NSA_ILi32EEEEEENS5_IJS1Z_SC_EEEEEEENS4_39AutoVectorizingCopyWithAssumedAlignmentILi128EEENS4_14SM90_TMA_STOREES23_S25_S25_EEEvvEEEEvNT_6ParamsE,@"STO_CUDA_ENTRY STV_DEFAULT"
_ZN7cutlass13device_kernelINS_4gemm6kernel13GemmUniversalIN4cute5tupleIJiiiiEEENS1_10collective13CollectiveMmaINS1_35MainloopSm100TmaUmmaWarpSpecializedILi18ELi2ELi4ENS5_IJNS4_1CILi2EEENSA_ILi1EEESC_EEEEENS5_IJNSA_ILi256EEENSA_ILi96EEENSA_ILi64EEEEEEaNS5_IJlSC_lEEEaSJ_NS4_8TiledMMAINS4_8MMA_AtomIJNS4_21SM100_MMA_S8_2x1SM_SSIaaiLi256ELi96ELNS4_4UMMA5MajorE0ELSO_0ELNSN_8SaturateE0EEEEEENS4_6LayoutINS5_IJSC_SC_SC_EEENS5_IJNSA_ILi0EEESU_SU_EEEEENS5_IJNS4_10UnderscoreESX_SX_EEEEENS4_18SM100_TMA_2SM_LOADENS4_14ComposedLayoutINS4_7SwizzleILi2ELi4ELi3EEENS4_18smem_ptr_flag_bitsILi8EEENSS_INS5_IJNSA_ILi8EEESH_EEENS5_IJSH_SC_EEEEEEEvNS4_8identityES10_S1A_vS1B_EENS_8epilogue10collective18CollectiveEpilogueINS1D_23Sm100TmaWarpSpecializedILi1ELi1ELi96ELb0ELb0EEEJNS5_IJNSA_ILi128EEESG_SH_EEENS5_IJNSS_IS1I_SC_EENSS_ISG_SC_EEEEEaSJ_aSJ_NS1D_6fusion15FusionCallbacksIS1H_NS1N_17LinearCombinationIaiaiLNS_15FloatRoundStyleE2EEES1J_S1M_JEEENS4_5SM1004TMEM4LOAD26SM100_TMEM_LOAD_32dp32b32xENS4_13SM90_TMA_LOADENS11_INS12_ILi1ELi4ELi3EEES15_NSS_INS5_IJS16_NSA_ILi32EEEEEENS5_IJS1Z_SC_EEEEEEENS4_39AutoVectorizingCopyWithAssumedAlignmentILi128EEENS4_14SM90_TMA_STOREES23_S25_S25_EEEvvEEEEvNT_6ParamsE:
[----:B------:R-:W1:Y:S01]  /*0000*/  LDC R1, c[0x0][0x37c] ;  /* 0x0000df00ff017b82 */ /* 0x000e620000000800 */
[----:B------:R-:W2:Y:S01]  /*0010*/  S2R R238, SR_TID.X ;  /* 0x0000000000ee7919 */ /* 0x000ea20000002100 */
[----:B------:R-:W3:Y:S06]  /*0020*/  LDCU.64 UR4, c[0x0][0x890] ;  /* 0x00011200ff0477ac */ /* 0x000eec0008000a00 */
[----:B------:R-:W4:Y:S01]  /*0030*/  S2UR UR37, SR_CgaCtaId ;  /* 0x00000000002579c3 */ /* 0x000f220000008800 */
[----:B------:R-:W-:Y:S02]  /*0040*/  PRMT R234, RZ, 0x7610, R234 ;  /* 0x00007610ffea7816 */ /* 0x000fe400000000ea */
[----:B------:R-:W-:Y:S01]  /*0050*/  ELECT P1, URZ, PT ;  /* 0x0000000000ff782f */ /* 0x000fe20003820000 */
[----:B------:R-:W1:Y:S01]  /*0060*/  LDCU.64 UR40, c[0x0][0x358] ;  /* 0x00006b00ff2877ac */ /* 0x000e620008000a00 */
[----:B---3--:R-:W-:-:S04]  /*0070*/  UISETP.NE.U32.AND UP0, UPT, UR4, URZ, UPT ;  /* 0x000000ff0400728c */ /* 0x008fc8000bf05070 */
[----:B------:R-:W-:Y:S02]  /*0080*/  UISETP.NE.AND.EX UP0, UPT, UR5, URZ, UPT, UP0 ;  /* 0x000000ff0500728c */ /* 0x000fe4000bf05300 */
[----:B----4-:R-:W-:Y:S02]  /*0090*/  ULOP3.LUT UR9, UR37, 0x1, URZ, 0xc0, !UPT ;  /* 0x0000000125097892 */ /* 0x010fe4000f8ec0ff */
[----:B------:R-:W-:Y:S01]  /*00a0*/  ULOP3.LUT UR8, UR37, 0x1, URZ, 0x3c, !UPT ;  /* 0x0000000125087892 */ /* 0x000fe2000f8e3cff */
[----:B--2---:R-:W-:-:S05]  /*00b0*/  SHF.R.U32.HI R241, RZ, 0x5, R238 ;  /* 0x00000005fff17819 */ /* 0x004fca00000116ee */
[----:B------:R-:W2:Y:S02]  /*00c0*/  SHFL.IDX PT, R0, R241, RZ, 0x1f ;  /* 0x00001ffff1007589 */ /* 0x000ea400000e0000 */
[----:B--2---:R-:W-:Y:S01]  /*00d0*/  R2UR UR10, R0 ;  /* 0x00000000000a72ca */ /* 0x004fe200000e0000 */
[----:B-1----:R-:W-:-:S14]  /*00e0*/  BRA.U UP0, `(.L_x_0) ;  /* 0x00000001002c7547 */ /* 0x002fdc000b800000 */
[----:B------:R-:W1:Y:S02]  /*00f0*/  LDCU.64 UR6, c[0x0][0x888] ;  /* 0x00011100ff0677ac */ /* 0x000e640008000a00 */
[----:B-1----:R-:W-:-:S04]  /*0100*/  UISETP.NE.U32.AND UP0, UPT, UR6, URZ, UPT ;  /* 0x000000ff0600728c */ /* 0x002fc8000bf05070 */
[----:B------:R-:W-:-:S09]  /*0110*/  UISETP.NE.AND.EX UP0, UPT, UR7, URZ, UPT, UP0 ;  /* 0x000000ff0700728c */ /* 0x000fd2000bf05300 */
[----:B------:R-:W-:Y:S05]  /*0120*/  BRA.U !UP0, `(.L_x_1) ;  /* 0x0000000108107547 */ /* 0x000fea000b800000 */
[----:B------:R-:W1:Y:S02]  /*0130*/  LDC.64 R110, c[0x0][0x888] ;  /* 0x00022200ff6e7b82 */ /* 0x000e640000000a00 */
[----:B-1----:R1:W5:Y:S01]  /*0140*/  LDG.E R110, desc[UR40][R110.64] ;  /* 0x000000286e6e7981 */ /* 0x002362000c1e1900 */
[----:B------:R-:W-:Y:S01]  /*0150*/  HFMA2 R234, -RZ, RZ, 0, 5.9604644775390625e-08 ;  /* 0x00000001ffea7431 */ /* 0x000fe200000001ff */
[----:B------:R-:W-:Y:S05]  /*0160*/  BRA `(.L_x_0) ;  /* 0x00000000000c7947 */ /* 0x000fea0003800000 */
.L_x_1:
[----:B------:R-:W1:Y:S01]  /*0170*/  LDCU UR6, c[0x0][0x880] ;  /* 0x00011000ff0677ac */ /* 0x000e620008000800 */
[----:B------:R-:W-:Y:S01]  /*0180*/  HFMA2 R234, -RZ, RZ, 0, 5.9604644775390625e-08 ;  /* 0x00000001ffea7431 */ /* 0x000fe200000001ff */
[----:B-1----:R-:W-:-:S07]  /*0190*/  MOV R110, UR6 ;  /* 0x00000006006e7c02 */ /* 0x002fce0008000f00 */
.L_x_0:
[----:B------:R-:W2:Y:S02]  /*01a0*/  LDCU.64 UR6, c[0x0][0x8b0] ;  /* 0x00011600ff0677ac */ /* 0x000ea40008000a00 */
[----:B--2---:R-:W-:-:S04]  /*01b0*/  UISETP.NE.U32.AND UP0, UPT, UR6, URZ, UPT ;  /* 0x000000ff0600728c */ /* 0x004fc8000bf05070 */
[----:B------:R-:W-:-:S09]  /*01c0*/  UISETP.NE.AND.EX UP0, UPT, UR7, URZ, UPT, UP0 ;  /* 0x000000ff0700728c */ /* 0x000fd2000bf05300 */
[----:B------:R-:W-:Y:S05]  /*01d0*/  BRA.U UP0, `(.L_x_2) ;  /* 0x0000000100247547 */ /* 0x000fea000b800000 */
[----:B------:R-:W2:Y:S02]  /*01e0*/  LDCU.64 UR6, c[0x0][0x8a8] ;  /* 0x00011500ff0677ac */ /* 0x000ea40008000a00 */
[----:B--2---:R-:W-:-:S04]  /*01f0*/  UISETP.NE.U32.AND UP0, UPT, UR6, URZ, UPT ;  /* 0x000000ff0600728c */ /* 0x004fc8000bf05070 */
[----:B------:R-:W-:-:S09]  /*0200*/  UISETP.NE.AND.EX UP0, UPT, UR7, URZ, UPT, UP0 ;  /* 0x000000ff0700728c */ /* 0x000fd2000bf05300 */
[----:B------:R-:W-:Y:S05]  /*0210*/  BRA.U !UP0, `(.L_x_3) ;  /* 0x00000001080c7547 */ /* 0x000fea000b800000 */
[----:B------:R-:W2:Y:S02]  /*0220*/  LDC.64 R106, c[0x0][0x8a8] ;  /* 0x00022a00ff6a7b82 */ /* 0x000ea40000000a00 */
[----:B--2---:R2:W5:Y:S01]  /*0230*/  LDG.E R106, desc[UR40][R106.64] ;  /* 0x000000286a6a7981 */ /* 0x004562000c1e1900 */
[----:B------:R-:W-:Y:S05]  /*0240*/  BRA `(.L_x_2) ;  /* 0x0000000000087947 */ /* 0x000fea0003800000 */
.L_x_3:
[----:B------:R-:W2:Y:S02]  /*0250*/  LDCU UR6, c[0x0][0x8a0] ;  /* 0x00011400ff0677ac */ /* 0x000ea40008000800 */
[----:B--2---:R-:W-:Y:S02]  /*0260*/  MOV R106, UR6 ;  /* 0x00000006006a7c02 */ /* 0x004fe40008000f00 */
.L_x_2:
[----:B------:R-:W-:Y:S01]  /*0270*/  IMAD.U32 R0, RZ, RZ, UR10 ;  /* 0x0000000aff007e24 */ /* 0x000fe2000f8e00ff */
[----:B------:R-:W-:Y:S04]  /*0280*/  BSSY.RECONVERGENT B0, `(.L_x_4) ;  /* 0x000000c000007945 */ /* 0x000fe80003800200 */
[C---:B------:R-:W-:Y:S02]  /*0290*/  ISETP.NE.OR P2, PT, R0.reuse, 0x1, !P1 ;  /* 0x000000010000780c */ /* 0x040fe40004f45670 */
[----:B------:R-:W-:-:S11]  /*02a0*/  ISETP.NE.OR P0, PT, R0, 0x3, !P1 ;  /* 0x000000030000780c */ /* 0x000fd60004f05670 */
[----:B------:R-:W-:Y:S05]  /*02b0*/  @P2 BRA `(.L_x_5) ;  /* 0x0000000000202947 */ /* 0x000fea0003800000 */
[----:B------:R-:W3:Y:S02]  /*02c0*/  LDCU.64 UR6, c[0x0][0x348] ;  /* 0x00006900ff0677ac */ /* 0x000ee40008000a00 */
[----:B---3--:R-:W-:Y:S02]  /*02d0*/  UIADD3 UR12, UP1, UPT, UR6, 0x80, URZ ;  /* 0x00000080060c7890 */ /* 0x008fe4000ff3e0ff */
[----:B------:R-:W-:Y:S02]  /*02e0*/  UIADD3 UR6, UP0, UPT, UR6, 0x180, URZ ;  /* 0x0000018006067890 */ /* 0x000fe4000ff1e0ff */
[----:B------:R-:W-:Y:S02]  /*02f0*/  UIADD3.X UR13, UPT, UPT, URZ, UR7, URZ, UP1, !UPT ;  /* 0x00000007ff0d7290 */ /* 0x000fe40008ffe4ff */
[----:B------:R-:W-:-:S07]  /*0300*/  UIADD3.X UR7, UPT, UPT, URZ, UR7, URZ, UP0, !UPT ;  /* 0x00000007ff077290 */ /* 0x000fce00087fe4ff */
[----:B------:R3:W-:Y:S02]  /*0310*/  UTMACCTL.PF [UR12] ;  /* 0x000000000c0079b9 */ /* 0x0007e40008040000 */
[----:B------:R3:W-:Y:S02]  /*0320*/  UTMACCTL.PF [UR6] ;  /* 0x00000000060079b9 */ /* 0x0007e40008040000 */
[----:B---3--:R-:W-:Y:S01]  /*0330*/  NOP ;  /* 0x0000000000007918 */ /* 0x008fe20000000000 */
.L_x_5:
[----:B------:R-:W-:Y:S05]  /*0340*/  BSYNC.RECONVERGENT B0 ;  /* 0x0000000000007941 */ /* 0x000fea0003800200 */
.L_x_4:
[----:B------:R-:W-:Y:S04]  /*0350*/  BSSY.RECONVERGENT B0, `(.L_x_6) ;  /* 0x000000a000007945 */ /* 0x000fe80003800200 */
        /* <DEDUP_REMOVED lines=9> */
.L_x_7:
[----:B------:R-:W-:Y:S05]  /*03f0*/  BSYNC.RECONVERGENT B0 ;  /* 0x0000000000007941 */ /* 0x000fea0003800200 */
.L_x_6:
[----:B------:R-:W3:Y:S01]  /*0400*/  LDCU.64 UR6, c[0x0][0x888] ;  /* 0x00011100ff0677ac */ /* 0x000ee20008000a00 */
[----:B------:R-:W-:Y:S02]  /*0410*/  UISETP.EQ.U32.AND UP1, UPT, UR4, URZ, UPT ;  /* 0x000000ff0400728c */ /* 0x000fe4000bf22070 */
[----:B------:R-:W-:Y:S02]  /*0420*/  UPLOP3.LUT UP5, UPT, UPT, UPT, UPT, 0x80, 0x8 ;  /* 0x000000000008789c */ /* 0x000fe40003faf070 */
[----:B---3--:R-:W-:-:S04]  /*0430*/  UISETP.NE.U32.AND UP0, UPT, UR6, URZ, UPT ;  /* 0x000000ff0600728c */ /* 0x008fc8000bf05070 */
[----:B------:R-:W-:-:S04]  /*0440*/  UISETP.NE.AND.EX UP0, UPT, UR7, URZ, UPT, UP0 ;  /* 0x000000ff0700728c */ /* 0x000fc8000bf05300 */
[----:B------:R-:W-:-:S04]  /*0450*/  UISETP.EQ.OR.EX UP2, UPT, UR5, URZ, !UP0, UP1 ;  /* 0x000000ff0500728c */ /* 0x000fc8000c742710 */
[----:B------:R-:W-:-:S05]  /*0460*/  UP2UR UR44, UPR, URZ, 0x4 ;  /* 0x00000004ff2c7883 */ /* 0x000fca0008000000 */
[----:B------:R-:W-:Y:S07]  /*0470*/  BRA.U !UP2, `(.L_x_8) ;  /* 0x000000010a207547 */ /* 0x000fee000b800000 */
[----:B-----5:R-:W-:Y:S01]  /*0480*/  R2UR UR6, R110 ;  /* 0x000000006e0672ca */ /* 0x020fe200000e0000 */
[----:B------:R-:W-:Y:S02]  /*0490*/  UISETP.NE.U32.AND UP2, UPT, UR4, URZ, UPT ;  /* 0x000000ff0400728c */ /* 0x000fe4000bf45070 */
[----:B------:R-:W-:Y:S02]  /*04a0*/  USEL UR4, URZ, 0xffffffff, UP0 ;  /* 0xffffffffff047887 */ /* 0x000fe40008000000 */
[----:B------:R-:W-:-:S08]  /*04b0*/  UISETP.NE.AND.EX UP2, UPT, UR5, URZ, UPT, UP2 ;  /* 0x000000ff0500728c */ /* 0x000fd0000bf45320 */
[----:B------:R-:W-:-:S04]  /*04c0*/  UISETP.NE.AND UP1, UPT, UR6, URZ, UPT ;  /* 0x000000ff0600728c */ /* 0x000fc8000bf25270 */
[----:B------:R-:W-:-:S04]  /*04d0*/  @!UP2 USEL UR4, URZ, 0xffffffff, UP1 ;  /* 0xffffffffff04a887 */ /* 0x000fc80008800000 */
[----:B------:R-:W-:-:S04]  /*04e0*/  ULOP3.LUT UR4, UR4, 0x1, URZ, 0xc0, !UPT ;  /* 0x0000000104047892 */ /* 0x000fc8000f8ec0ff */
[----:B------:R-:W-:-:S11]  /*04f0*/  UISETP.NE.U32.AND UP5, UPT, UR4, 0x1, UPT ;  /* 0x000000010400788c */ /* 0x000fd6000bfa5070 */
.L_x_8:
[----:B------:R-:W3:Y:S01]  /*0500*/  SHFL.IDX PT, R0, R241, RZ, 0x1f ;  /* 0x00001ffff1007589 */ /* 0x000ee200000e0000 */
[----:B------:R-:W-:-:S04]  /*0510*/  UISETP.NE.AND UP1, UPT, UR10, 0x2, UPT ;  /* 0x000000020a00788c */ /* 0x000fc8000bf25270 */
[----:B------:R-:W-:Y:S02]  /*0520*/  UISETP.EQ.AND UP2, UPT, UR9, URZ, !UP1 ;  /* 0x000000ff0900728c */ /* 0x000fe4000cf42270 */
[----:B------:R-:W-:-:S04]  /*0530*/  USEL UR14, URZ, 0x1, UP1 ;  /* 0x00000001ff0e7887 */ /* 0x000fc80008800000 */
[----:B------:R-:W-:Y:S02]  /*0540*/  PLOP3.LUT P5, PT, P1, PT, UP2, 0x80, 0x8 ;  /* 0x000000000008781c */ /* 0x000fe40000faf028 */
[----:B---3--:R-:W-:-:S13]  /*0550*/  ISETP.NE.AND P0, PT, R0, RZ, PT ;  /* 0x000000ff0000720c */ /* 0x008fda0003f05270 */
[----:B------:R-:W-:Y:S05]  /*0560*/  @P0 BRA `(.L_x_9) ;  /* 0x0000000000c00947 */ /* 0x000fea0003800000 */
[----:B------:R-:W-:Y:S01]  /*0570*/  ELECT P0, URZ, PT ;  /* 0x0000000000ff782f */ /* 0x000fe20003800000 */
[----:B------:R-:W-:-:S12]  /*0580*/  BSSY.RECONVERGENT B0, `(.L_x_9) ;  /* 0x000002e000007945 */ /* 0x000fd80003800200 */
[----:B------:R-:W-:Y:S05]  /*0590*/  @!P0 BRA `(.L_x_10) ;  /* 0x0000000000b08947 */ /* 0x000fea0003800000 */
[----:B------:R-:W-:Y:S01]  /*05a0*/  UMOV UR5, 0x400 ;  /* 0x0000040000057882 */ /* 0x000fe20000000000 */
[----:B------:R-:W-:Y:S01]  /*05b0*/  UMOV UR4, 0x1 ;  /* 0x0000000100047882 */ /* 0x000fe20000000000 */
[----:B------:R-:W-:Y:S02]  /*05c0*/  ULEA UR5, UR37, UR5, 0x18 ;  /* 0x0000000525057291 */ /* 0x000fe4000f8ec0ff */
[----:B------:R-:W-:-:S04]  /*05d0*/  UIADD3 UR6, UPT, UPT, -UR4, 0x100000, URZ ;  /* 0x0010000004067890 */ /* 0x000fc8000fffe1ff */
[----:B------:R-:W-:Y:S02]  /*05e0*/  USHF.L.U32 UR7, UR6, 0xb, URZ ;  /* 0x0000000b06077899 */ /* 0x000fe400080006ff */
[----:B------:R-:W-:Y:S01]  /*05f0*/  USHF.L.U32 UR6, UR6, 0x1, URZ ;  /* 0x0000000106067899 */ /* 0x000fe200080006ff */
[----:B------:R-:W3:Y:S11]  /*0600*/  FENCE.VIEW.ASYNC.S ;  /* 0x00000000000073c6 */ /* 0x000ef60000000000 */
[----:B---3--:R3:W4:Y:S01]  /*0610*/  SYNCS.EXCH.64 URZ, [UR5], UR6 ;  /* 0x0000000605ff75b2 */ /* 0x0087220008000100 */
[----:B------:R3:W1:Y:S01]  /*0620*/  SYNCS.EXCH.64 URZ, [UR5+0x90], UR6 ;  /* 0x0000900605ff75b2 */ /* 0x0006620008000100 */
        /* <DEDUP_REMOVED lines=33> */
[----:B------:R3:W1:Y:S02]  /*0840*/  SYNCS.EXCH.64 URZ, [UR5+0x118], UR6 ;  /* 0x0001180605ff75b2 */ /* 0x0006640008000100 */
[----:B---34-:R-:W-:Y:S01]  /*0850*/  NOP ;  /* 0x0000000000007918 */ /* 0x018fe20000000000 */
.L_x_10:
[----:B------:R-:W-:Y:S05]  /*0860*/  BSYNC.RECONVERGENT B0 ;  /* 0x0000000000007941 */ /* 0x000fea0003800200 */
.L_x_9:
[----:B------:R-:W3:Y:S01]  /*0870*/  SHFL.IDX PT, R0, R241, RZ, 0x1f ;  /* 0x00001ffff1007589 */ /* 0x000ee200000e0000 */
[----:B------:R-:W-:Y:S01]  /*0880*/  NOP ;  /* 0x0000000000007918 */ /* 0x000fe20000000000 */
[----:B---3--:R-:W-:-:S13]  /*0890*/  ISETP.NE.AND P0, PT, R0, 0x1, PT ;  /* 0x000000010000780c */ /* 0x008fda0003f05270 */
[----:B------:R-:W-:Y:S05]  /*08a0*/  @P0 BRA `(.L_x_11) ;  /* 0x00000000003c0947 */ /* 0x000fea0003800000 */
[----:B------:R-:W-:Y:S01]  /*08b0*/  UMOV UR6, 0x400 ;  /* 0x0000040000067882 */ /* 0x000fe20000000000 */
[----:B------:R-:W-:Y:S01]  /*08c0*/  UMOV UR5, 0x20 ;  /* 0x0000002000057882 */ /* 0x000fe20000000000 */
[----:B------:R-:W-:Y:S01]  /*08d0*/  UMOV UR4, 0x80 ;  /* 0x0000008000047882 */ /* 0x000fe20000000000 */
[----:B------:R-:W-:Y:S02]  /*08e0*/  ULEA UR6, UR37, UR6, 0x18 ;  /* 0x0000000625067291 */ /* 0x000fe4000f8ec0ff */
[----:B------:R-:W-:-:S04]  /*08f0*/  UIADD3 UR12, UPT, UPT, -UR5, 0x100000, URZ ;  /* 0x00100000050c7890 */ /* 0x000fc8000fffe1ff */
[----:B------:R-:W-:Y:S02]  /*0900*/  USHF.L.U32 UR13, UR12, 0xb, URZ ;  /* 0x0000000b0c0d7899 */ /* 0x000fe400080006ff */
[----:B------:R-:W-:Y:S02]  /*0910*/  USHF.L.U32 UR12, UR12, 0x1, URZ ;  /* 0x000000010c0c7899 */ /* 0x000fe400080006ff */
[----:B------:R-:W-:-:S04]  /*0920*/  UIADD3 UR4, UPT, UPT, -UR4, 0x100000, URZ ;  /* 0x0010000004047890 */ /* 0x000fc8000fffe1ff */
[----:B------:R-:W-:Y:S02]  /*0930*/  USHF.L.U32 UR5, UR4, 0xb, URZ ;  /* 0x0000000b04057899 */ /* 0x000fe400080006ff */
[----:B------:R-:W-:Y:S01]  /*0940*/  USHF.L.U32 UR4, UR4, 0x1, URZ ;  /* 0x0000000104047899 */ /* 0x000fe200080006ff */
[----:B------:R-:W-:Y:S01]  /*0950*/  ELECT P0, URZ, PT ;  /* 0x0000000000ff782f */ /* 0x000fe20003800000 */
[----:B------:R-:W3:Y:S02]  /*0960*/  FENCE.VIEW.ASYNC.S ;  /* 0x00000000000073c6 */ /* 0x000ee40000000000 */
[----:B---3--:R3:W4:Y:S08]  /*0970*/  SYNCS.EXCH.64 URZ, [UR6+0x120], UR12 ;  /* 0x0001200c06ff75b2 */ /* 0x0087300008000100 */
[----:B------:R3:W1:Y:S01]  /*0980*/  SYNCS.EXCH.64 URZ, [UR6+0x128], UR4 ;  /* 0x0001280406ff75b2 */ /* 0x0006620008000100 */
[----:B------:R-:W-:Y:S01]  /*0990*/  NOP ;  /* 0x0000000000007918 */ /* 0x000fe20000000000 */
.L_x_11:
[----:B------:R-:W2:Y:S01]  /*09a0*/  SHFL.IDX PT, R0, R241, RZ, 0x1f ;  /* 0x00001ffff1007589 */ /* 0x000ea200000e0000 */
[----:B------:R-:W-:Y:S01]  /*09b0*/  NOP ;  /* 0x0000000000007918 */ /* 0x000fe20000000000 */
[----:B--2---:R-:W-:-:S13]  /*09c0*/  ISETP.NE.AND P0, PT, R0, 0x3, PT ;  /* 0x000000030000780c */ /* 0x004fda0003f05270 */
[----:B------:R-:W-:Y:S05]  /*09d0*/  @P0 BRA `(.L_x_12) ;  /* 0x00000000002c0947 */ /* 0x000fea0003800000 */
[----:B---3--:R-:W-:Y:S01]  /*09e0*/  UMOV UR5, 0x400 ;  /* 0x0000040000057882 */ /* 0x008fe20000000000 */
[----:B------:R-:W-:Y:S01]  /*09f0*/  UMOV UR4, 0x20 ;  /* 0x0000002000047882 */ /* 0x000fe20000000000 */
[----:B------:R-:W-:Y:S02]  /*0a00*/  ULEA UR5, UR37, UR5, 0x18 ;  /* 0x0000000525057291 */ /* 0x000fe4000f8ec0ff */
[----:B------:R-:W-:-:S04]  /*0a10*/  UIADD3 UR6, UPT, UPT, -UR4, 0x100000, URZ ;  /* 0x0010000004067890 */ /* 0x000fc8000fffe1ff */
[----:B------:R-:W-:Y:S02]  /*0a20*/  USHF.L.U32 UR7, UR6, 0xb, URZ ;  /* 0x0000000b06077899 */ /* 0x000fe400080006ff */
[----:B------:R-:W-:Y:S01]  /*0a30*/  USHF.L.U32 UR6, UR6, 0x1, URZ ;  /* 0x0000000106067899 */ /* 0x000fe200080006ff */
[----:B------:R-:W-:Y:S01]  /*0a40*/  ELECT P0, URZ, PT ;  /* 0x0000000000ff782f */ /* 0x000fe20003800000 */
[----:B------:R-:W2:Y:S10]  /*0a50*/  FENCE.VIEW.ASYNC.S ;  /* 0x00000000000073c6 */ /* 0x000eb40000000000 */
[----:B--2---:R2:W3:Y:S01]  /*0a60*/  SYNCS.EXCH.64 URZ, [UR5+0x130], UR6 ;  /* 0x0001300605ff75b2 */ /* 0x0044e20008000100 */
[----:B------:R2:W1:Y:S01]  /*0a70*/  SYNCS.EXCH.64 URZ, [UR5+0x138], UR6 ;  /* 0x0001380605ff75b2 */ /* 0x0004620008000100 */
[----:B------:R-:W-:Y:S01]  /*0a80*/  NOP ;  /* 0x0000000000007918 */ /* 0x000fe20000000000 */
.L_x_12:
[----:B------:R-:W4:Y:S01]  /*0a90*/  SHFL.IDX PT, R0, R241, RZ, 0x1f ;  /* 0x00001ffff1007589 */ /* 0x000f2200000e0000 */
[----:B------:R-:W-:Y:S01]  /*0aa0*/  NOP ;  /* 0x0000000000007918 */ /* 0x000fe20000000000 */
[----:B----4-:R-:W-:-:S13]  /*0ab0*/  ISETP.NE.AND P0, PT, R0, 0x4, PT ;  /* 0x000000040000780c */ /* 0x010fda0003f05270 */
[----:B------:R-:W-:Y:S05]  /*0ac0*/  @P0 BRA `(.L_x_13) ;  /* 0x0000000000480947 */ /* 0x000fea0003800000 */
[----:B--23--:R-:W-:Y:S01]  /*0ad0*/  UMOV UR6, 0x1e0 ;  /* 0x000001e000067882 */ /* 0x00cfe20000000000 */
[----:B------:R-:W-:Y:S01]  /*0ae0*/  UMOV UR5, 0x400 ;  /* 0x0000040000057882 */ /* 0x000fe20000000000 */
[----:B------:R-:W-:Y:S01]  /*0af0*/  USEL UR6, UR6, 0x1a0, UP5 ;  /* 0x000001a006067887 */ /* 0x000fe2000a800000 */
        /* <DEDUP_REMOVED lines=9> */
[----:B------:R-:W2:Y:S02]  /*0b90*/  FENCE.VIEW.ASYNC.S ;  /* 0x00000000000073c6 */ /* 0x000ea40000000000 */
[----:B--2---:R4:W2:Y:S08]  /*0ba0*/  SYNCS.EXCH.64 URZ, [UR5+0x140], UR12 ;  /* 0x0001400c05ff75b2 */ /* 0x0048b00008000100 */
[----:B------:R4:W3:Y:S01]  /*0bb0*/  SYNCS.EXCH.64 URZ, [UR5+0x150], UR6 ;  /* 0x0001500605ff75b2 */ /* 0x0008e20008000100 */
[----:B------:R4:W1:Y:S01]  /*0bc0*/  SYNCS.EXCH.64 URZ, [UR5+0x148], UR12 ;  /* 0x0001480c05ff75b2 */ /* 0x0008620008000100 */
[----:B------:R4:W1:Y:S02]  /*0bd0*/  SYNCS.EXCH.64 URZ, [UR5+0x158], UR6 ;  /* 0x0001580605ff75b2 */ /* 0x0008640008000100 */
[----:B----4-:R-:W-:Y:S01]  /*0be0*/  NOP ;  /* 0x0000000000007918 */ /* 0x010fe20000000000 */
.L_x_13:
[----:B------:R-:W4:Y:S01]  /*0bf0*/  SHFL.IDX PT, R0, R241, RZ, 0x1f ;  /* 0x00001ffff1007589 */ /* 0x000f2200000e0000 */
[----:B------:R-:W-:Y:S01]  /*0c00*/  NOP ;  /* 0x0000000000007918 */ /* 0x000fe20000000000 */
[----:B----4-:R-:W-:-:S13]  /*0c10*/  ISETP.NE.AND P0, PT, R0, 0x5, PT ;  /* 0x000000050000780c */ /* 0x010fda0003f05270 */
[----:B------:R-:W-:Y:S05]  /*0c20*/  @P0 BRA `(.L_x_14) ;  /* 0x0000000000540947 */ /* 0x000fea0003800000 */
[----:B--23--:R-:W-:Y:S01]  /*0c30*/  UMOV UR6, 0x400 ;  /* 0x0000040000067882 */ /* 0x00cfe20000000000 */
        /* <DEDUP_REMOVED lines=14> */
[----:B------:R4:W1:Y:S01]  /*0d20*/  SYNCS.EXCH.64 URZ, [UR6+0x188], UR4 ;  /* 0x0001880406ff75b2 */ /* 0x0008620008000100 */
[----:B------:R4:W1:Y:S01]  /*0d30*/  SYNCS.EXCH.64 URZ, [UR6+0x170], UR12 ;  /* 0x0001700c06ff75b2 */ /* 0x0008620008000100 */
[----:B------:R4:W1:Y:S01]  /*0d40*/  SYNCS.EXCH.64 URZ, [UR6+0x190], UR4 ;  /* 0x0001900406ff75b2 */ /* 0x0008620008000100 */
[----:B------:R4:W1:Y:S01]  /*0d50*/  SYNCS.EXCH.64 URZ, [UR6+0x178], UR12 ;  /* 0x0001780c06ff75b2 */ /* 0x0008620008000100 */
[----:B------:R4:W1:Y:S02]  /*0d60*/  SYNCS.EXCH.64 URZ, [UR6+0x198], UR4 ;  /* 0x0001980406ff75b2 */ /* 0x0008640008000100 */
[----:B----4-:R-:W-:Y:S01]  /*0d70*/  NOP ;  /* 0x0000000000007918 */ /* 0x010fe20000000000 */
.L_x_14:
[----:B------:R-:W4:Y:S01]  /*0d80*/  SHFL.IDX PT, R0, R241, RZ, 0x1f ;  /* 0x00001ffff1007589 */ /* 0x000f2200000e0000 */
[----:B------:R-:W-:Y:S01]  /*0d90*/  ISETP.NE.OR P1, PT, RZ, UR10, !P1 ;  /* 0x0000000aff007c0c */ /* 0x000fe2000cf25670 */
[----:B------:R-:W-:Y:S01]  /*0da0*/  NOP ;  /* 0x0000000000007918 */ /* 0x000fe20000000000 */
[----:B----4-:R-:W-:-:S13]  /*0db0*/  ISETP.NE.AND P0, PT, R0, 0x3, PT ;  /* 0x000000030000780c */ /* 0x010fda0003f05270 */
[----:B------:R-:W-:Y:S05]  /*0dc0*/  @P0 BRA `(.L_x_15) ;  /* 0x0000000000340947 */ /* 0x000fea0003800000 */
[----:B--23--:R-:W-:Y:S01]  /*0dd0*/  UMOV UR5, 0x400 ;  /* 0x0000040000057882 */ /* 0x00cfe20000000000 */
[----:B------:R-:W-:Y:S01]  /*0de0*/  UMOV UR4, 0x20 ;  /* 0x0000002000047882 */ /* 0x000fe20000000000 */
[----:B------:R-:W-:Y:S02]  /*0df0*/  ULEA UR5, UR37, UR5, 0x18 ;  /* 0x0000000525057291 */ /* 0x000fe4000f8ec0ff */
[----:B------:R-:W-:-:S04]  /*0e00*/  UIADD3 UR6, UPT, UPT, -UR4, 0x100000, URZ ;  /* 0x0010000004067890 */ /* 0x000fc8000fffe1ff */
[----:B------:R-:W-:Y:S02]  /*0e10*/  USHF.L.U32 UR7, UR6, 0xb, URZ ;  /* 0x0000000b06077899 */ /* 0x000fe400080006ff */
[----:B------:R-:W-:Y:S01]  /*0e20*/  USHF.L.U32 UR6, UR6, 0x1, URZ ;  /* 0x0000000106067899 */ /* 0x000fe200080006ff */
[----:B------:R-:W-:Y:S01]  /*0e30*/  ELECT P0, URZ, PT ;  /* 0x0000000000ff782f */ /* 0x000fe20003800000 */
[----:B------:R-:W2:Y:S10]  /*0e40*/  FENCE.VIEW.ASYNC.S ;  /* 0x00000000000073c6 */ /* 0x000eb40000000000 */
[----:B--2---:R4:W2:Y:S01]  /*0e50*/  SYNCS.EXCH.64 URZ, [UR5+0x1a0], UR6 ;  /* 0x0001a00605ff75b2 */ /* 0x0048a20008000100 */
[----:B------:R4:W3:Y:S01]  /*0e60*/  SYNCS.EXCH.64 URZ, [UR5+0x1b0], UR6 ;  /* 0x0001b00605ff75b2 */ /* 0x0008e20008000100 */
[----:B------:R4:W1:Y:S01]  /*0e70*/  SYNCS.EXCH.64 URZ, [UR5+0x1a8], UR6 ;  /* 0x0001a80605ff75b2 */ /* 0x0008620008000100 */
[----:B------:R4:W1:Y:S02]  /*0e80*/  SYNCS.EXCH.64 URZ, [UR5+0x1b8], UR6 ;  /* 0x0001b80605ff75b2 */ /* 0x0008640008000100 */
[----:B----4-:R-:W-:Y:S01]  /*0e90*/  NOP ;  /* 0x0000000000007918 */ /* 0x010fe20000000000 */
.L_x_15:
[----:B------:R-:W-:Y:S01]  /*0ea0*/  VOTEU.ALL UP1, P1 ;  /* 0x0000000000ff7886 */ /* 0x000fe20000820000 */
[----:B--23--:R-:W2:Y:S01]  /*0eb0*/  LDCU UR5, c[0x0][0x36c] ;  /* 0x00006d80ff0577ac */ /* 0x00cea20008000800 */
[----:B------:R-:W-:Y:S01]  /*0ec0*/  NOP ;  /* 0x0000000000007918 */ /* 0x000fe20000000000 */
[----:B------:R-:W-:Y:S01]  /*0ed0*/  LOP3.LUT R10, R238, 0x1f, RZ, 0xc0, !PT ;  /* 0x0000001fee0a7812 */ /* 0x000fe200078ec0ff */
[----:B------:R-:W-:Y:S01]  /*0ee0*/  UMOV UR6, 0x20 ;  /* 0x0000002000067882 */ /* 0x000fe20000000000 */
[----:B------:R-:W-:Y:S01]  /*0ef0*/  @!UP1 UMOV UR4, 0x400 ;  /* 0x0000040000049882 */ /* 0x000fe20000000000 */
[----:B------:R-:W-:-:S04]  /*0f00*/  @!UP1 UIADD3 UR6, UPT, UPT, -UR6, 0x100000, URZ ;  /* 0x0010000006069890 */ /* 0x000fc8000fffe1ff */
[----:B------:R-:W-:Y:S02]  /*0f10*/  @!UP1 USHF.L.U32 UR7, UR6, 0xb, URZ ;  /* 0x0000000b06079899 */ /* 0x000fe400080006ff */
[----:B------:R-:W-:Y:S02]  /*0f20*/  @!UP1 USHF.L.U32 UR6, UR6, 0x1, URZ ;  /* 0x0000000106069899 */ /* 0x000fe400080006ff */
[----:B------:R-:W-:Y:S01]  /*0f30*/  @!UP1 ULEA UR4, UR37, UR4, 0x18 ;  /* 0x0000000425049291 */ /* 0x000fe2000f8ec0ff */
[----:B------:R-:W-:Y:S01]  /*0f40*/  VOTEU.ALL UP1, P1 ;  /* 0x0000000000ff7886 */ /* 0x000fe20000820000 */
[----:B------:R-:W-:Y:S01]  /*0f50*/  UISETP.NE.AND UP4, UPT, UR10, URZ, UPT ;  /* 0x000000ff0a00728c */ /* 0x000fe2000bf85270 */
[----:B------:R-:W3:Y:S09]  /*0f60*/  FENCE.VIEW.ASYNC.S ;  /* 0x00000000000073c6 */ /* 0x000ef20000000000 */
[----:B---3--:R3:W4:Y:S01]  /*0f70*/  @!UP1 SYNCS.EXCH.64 URZ, [UR4+0x1c0], UR6 ;  /* 0x0001c00604ff95b2 */ /* 0x0087220008000100 */
[----:B--2---:R-:W-:-:S09]  /*0f80*/  UISETP.EQ.U32.AND UP1, UPT, UR5, 0x1, UPT ;  /* 0x000000010500788c */ /* 0x004fd2000bf22070 */
[----:B------:R-:W-:Y:S05]  /*0f90*/  BRA.U !UP1, `(.L_x_16) ;  /* 0x0000000109087547 */ /* 0x000fea000b800000 */
[----:B-1--4-:R-:W-:Y:S01]  /*0fa0*/  UCGABAR_ARV ;  /* 0x00000000000079c7 */ /* 0x012fe20008000000 */
[----:B------:R-:W-:Y:S05]  /*0fb0*/  BRA `(.L_x_17) ;  /* 0x0000000000047947 */ /* 0x000fea0003800000 */
.L_x_16:
[----:B-1--4-:R-:W-:Y:S01]  /*0fc0*/  NOP ;  /* 0x0000000000007918 */ /* 0x012fe20000000000 */
.L_x_17:
[----:B------:R-:W1:Y:S01]  /*0fd0*/  S2R R233, SR_CTAID.Y ;  /* 0x0000000000e97919 */ /* 0x000e620000002600 */
[----:B------:R-:W-:-:S05]  /*0fe0*/  CS2R.32 R232, SR_CgaSize ;  /* 0x0000000000e87805 */ /* 0x000fca0000008a00 */
[----:B------:R-:W-:-:S05]  /*0ff0*/  IMAD R232, R232, -0xa0, RZ ;  /* 0xffffff60e8e87824 */ /* 0x000fca00078e02ff */
[----:B---3--:R-:W-:-:S14]  /*1000*/  R2UR UR4, R232 ;  /* 0x00000000e80472ca */ /* 0x008fdc00000e0000 */
[----:B------:R-:W2:Y:S01]  /*1010*/  LDCU UR4, c[0x0][UR4+0x2b4] ;  /* 0x00005680040477ac */ /* 0x000ea20008000800 */
[----:B------:R-:W-:-:S05]  /*1020*/  CS2R.32 R0, SR_CgaSize ;  /* 0x0000000000007805 */ /* 0x000fca0000008a00 */
[----:B------:R-:W-:-:S06]  /*1030*/  IMAD R0, R0, -0xa0, RZ ;  /* 0xffffff6000007824 */ /* 0x000fcc00078e02ff */
[----:B------:R-:W3:Y:S01]  /*1040*/  LDC R0, c[0x0][R0+0x2a4] ;  /* 0x0000a90000007b82 */ /* 0x000ee20000000800 */
[----:B------:R-:W-:Y:S01]  /*1050*/  PRMT R8, RZ, 0x7610, R8 ;  /* 0x00007610ff087816 */ /* 0x000fe20000000008 */
[----:B------:R-:W4:Y:S01]  /*1060*/  S2R R11, SR_CTAID.X ;  /* 0x00000000000b7919 */ /* 0x000f220000002500 */
[----:B------:R-:W-:-:S05]  /*1070*/  CS2R.32 R232, SR_CgaSize ;  /* 0x0000000000e87805 */ /* 0x000fca0000008a00 */
[----:B------:R-:W-:-:S05]  /*1080*/  IMAD R232, R232, -0xa0, RZ ;  /* 0xffffff60e8e87824 */ /* 0x000fca00078e02ff */
[----:B------:R-:W-:-:S14]  /*1090*/  R2UR UR5, R232 ;  /* 0x00000000e80572ca */ /* 0x000fdc00000e0000 */
[----:B------:R-:W3:Y:S01]  /*10a0*/  LDCU UR5, c[0x0][UR5+0x2b0] ;  /* 0x00005600050577ac */ /* 0x000ee20008000800 */
[----:B------:R-:W-:Y:S01]  /*10b0*/  UISETP.NE.AND UP2, UPT, UR10, 0x2, UPT ;  /* 0x000000020a00788c */ /* 0x000fe2000bf45270 */
[----:B------:R-:W2:Y:S01]  /*10c0*/  LDC R9, c[0x0][0xb24] ;  /* 0x0002c900ff097b82 */ /* 0x000ea20000000800 */
[----:B------:R-:W-:-:S05]  /*10d0*/  CS2R.32 R2, SR_CgaSize ;  /* 0x0000000000027805 */ /* 0x000fca0000008a00 */
[----:B------:R-:W-:-:S06]  /*10e0*/  IMAD R2, R2, -0xa0, RZ ;  /* 0xffffff6002027824 */ /* 0x000fcc00078e02ff */
[----:B------:R-:W3:Y:S08]  /*10f0*/  LDC R2, c[0x0][R2+0x2a0] ;  /* 0x0000a80002027b82 */ /* 0x000ef00000000800 */
[----:B------:R-:W3:Y:S01]  /*1100*/  LDC R102, c[0x0][0xb24] ;  /* 0x0002c900ff667b82 */ /* 0x000ee20000000800 */
[----:B-1----:R-:W-:-:S07]  /*1110*/  I2FP.F32.U32 R3, R233 ;  /* 0x000000e900037245 */ /* 0x002fce0000201000 */
[----:B------:R-:W1:Y:S01]  /*1120*/  S2UR UR36, SR_CTAID.Z ;  /* 0x00000000002479c3 */ /* 0x000e620000002700 */
[----:B--2---:R-:W-:Y:S01]  /*1130*/  ISETP.GE.AND P0, PT, R9, 0x1, PT ;  /* 0x000000010900780c */ /* 0x004fe20003f06270 */
[----:B----4-:R-:W-:Y:S01]  /*1140*/  IMAD.MOV.U32 R219, RZ, RZ, R11 ;  /* 0x000000ffffdb7224 */ /* 0x010fe200078e000b */
[----:B------:R-:W-:Y:S01]  /*1150*/  I2FP.F32.U32 R4, R11 ;  /* 0x0000000b00047245 */ /* 0x000fe20000201000 */
[----:B------:R-:W-:Y:S01]  /*1160*/  FMUL R3, R3, UR4 ;  /* 0x0000000403037c20 */ /* 0x000fe20008400000 */
[----:B------:R-:W2:Y:S03]  /*1170*/  LDCU UR4, c[0x0][0xb30] ;  /* 0x00016600ff0477ac */ /* 0x000ea60008000800 */
[----:B---3--:R-:W-:Y:S01]  /*1180*/  FMUL R4, R4, UR5 ;  /* 0x0000000504047c20 */ /* 0x008fe20008400000 */
[----:B------:R-:W3:Y:S08]  /*1190*/  F2I.U32.TRUNC.NTZ R218, R3 ;  /* 0x0000000300da7305 */ /* 0x000ef0000020f000 */
[----:B------:R-:W4:Y:S01]  /*11a0*/  F2I.U32.TRUNC.NTZ R232, R4 ;  /* 0x0000000400e87305 */ /* 0x000f22000020f000 */
[----:B--2---:R-:W-:Y:S01]  /*11b0*/  UISETP.NE.AND UP3, UPT, UR4, 0x1, UPT ;  /* 0x000000010400788c */ /* 0x004fe2000bf65270 */
[----:B---3--:R-:W-:-:S05]  /*11c0*/  IADD3 R218, PT, PT, -R218, RZ, RZ ;  /* 0x000000ffdada7210 */ /* 0x008fca0007ffe1ff */
[----:B------:R-:W-:Y:S01]  /*11d0*/  IMAD R218, R0, R218, R233 ;  /* 0x000000da00da7224 */ /* 0x000fe200078e02e9 */
[----:B------:R-:W-:Y:S01]  /*11e0*/  PRMT R0, RZ, 0x7610, R0 ;  /* 0x00007610ff007816 */ /* 0x000fe20000000000 */
[----:B----4-:R-:W-:-:S04]  /*11f0*/  IMAD.MOV R232, RZ, RZ, -R232 ;  /* 0x000000ffffe87224 */ /* 0x010fc800078e0ae8 */
[----:B------:R-:W-:Y:S01]  /*1200*/  IMAD R232, R2, R232, R11 ;  /* 0x000000e802e87224 */ /* 0x000fe200078e020b */
[----:B-1----:R-:W-:Y:S06]  /*1210*/  BRA.U UP4, `(.L_x_18) ;  /* 0x0000000104247547 */ /* 0x002fec000b800000 */
[----:B------:R-:W-:Y:S01]  /*1220*/  ISETP.NE.AND P1, PT, R218, RZ, PT ;  /* 0x000000ffda00720c */ /* 0x000fe20003f25270 */
[----:B------:R-:W-:Y:S01]  /*1230*/  IMAD.MOV.U32 R0, RZ, RZ, 0x3 ;  /* 0x00000003ff007424 */ /* 0x000fe200078e00ff */
[C---:B------:R-:W-:Y:S02]  /*1240*/  LOP3.LUT R3, R232.reuse, 0xfffffffe, RZ, 0xc0, !PT ;  /* 0xfffffffee8037812 */ /* 0x040fe400078ec0ff */
[----:B------:R-:W-:Y:S02]  /*1250*/  ISETP.LT.U32.OR P1, PT, R232, 0x2, !P1 ;  /* 0x00000002e800780c */ /* 0x000fe40004f21470 */
[----:B------:R-:W-:Y:S02]  /*1260*/  SHF.L.U32 R0, R0, R3, RZ ;  /* 0x0000000300007219 */ /* 0x000fe400000006ff */
[----:B------:R-:W-:Y:S02]  /*1270*/  SEL R5, RZ, 0x1, !P1 ;  /* 0x00000001ff057807 */ /* 0x000fe40004800000 */
[----:B------:R-:W-:-:S05]  /*1280*/  SEL R2, RZ, 0x2, !P1 ;  /* 0x00000002ff027807 */ /* 0x000fca0004800000 */
[----:B------:R-:W-:-:S05]  /*1290*/  IMAD.IADD R2, R5, 0x1, R2 ;  /* 0x0000000105027824 */ /* 0x000fca00078e0202 */
[----:B------:R-:W-:Y:S02]  /*12a0*/  PRMT R8, R2, 0x7610, R8 ;  /* 0x0000761002087816 */ /* 0x000fe40000000008 */
.L_x_18:
[----:B------:R-:W-:Y:S05]  /*12b0*/  @!P0 BRA `(.L_x_19) ;  /* 0x0000000000b88947 */ /* 0x000fea0003800000 */
[----:B------:R-:W1:Y:S01]  /*12c0*/  LDC.64 R4, c[0x0][0xb18] ;  /* 0x0002c600ff047b82 */ /* 0x000e620000000a00 */
[----:B------:R-:W-:-:S07]  /*12d0*/  ISETP.NE.AND P0, PT, R9, 0x1, PT ;  /* 0x000000010900780c */ /* 0x000fce0003f05270 */
[----:B------:R-:W2:Y:S08]  /*12e0*/  LDC R14, c[0x0][0xb0c] ;  /* 0x0002c300ff0e7b82 */ /* 0x000eb00000000800 */
[----:B------:R-:W3:Y:S08]  /*12f0*/  LDC R13, c[0x0][0x370] ;  /* 0x0000dc00ff0d7b82 */ /* 0x000ef00000000800 */
[----:B------:R-:W4:Y:S01]  /*1300*/  LDC R16, c[0x0][0x374] ;  /* 0x0000dd00ff107b82 */ /* 0x000f220000000800 */
[----:B-1----:R-:W-:-:S07]  /*1310*/  ISETP.NE.AND P1, PT, R4, 0x1, PT ;  /* 0x000000010400780c */ /* 0x002fce0003f25270 */
[----:B------:R-:W3:Y:S01]  /*1320*/  LDC.64 R6, c[0x0][0xb10] ;  /* 0x0002c400ff067b82 */ /* 0x000ee20000000a00 */
[----:B--2---:R-:W-:-:S07]  /*1330*/  ISETP.NE.AND P2, PT, R14, 0x1, PT ;  /* 0x000000010e00780c */ /* 0x004fce0003f45270 */
[----:B------:R-:W1:Y:S08]  /*1340*/  LDC R12, c[0x0][0xb20] ;  /* 0x0002c800ff0c7b82 */ /* 0x000e700000000800 */
[----:B------:R-:W2:Y:S01]  /*1350*/  LDC.64 R2, c[0x0][0xb28] ;  /* 0x0002ca00ff027b82 */ /* 0x000ea20000000a00 */
[----:B----4-:R-:W-:-:S04]  /*1360*/  IMAD.HI.U32 R15, R16, R5, RZ ;  /* 0x00000005100f7227 */ /* 0x010fc800078e00ff */
[----:B------:R-:W-:-:S04]  /*1370*/  IMAD.HI.U32 R5, R233, R5, RZ ;  /* 0x00000005e9057227 */ /* 0x000fc800078e00ff */
[----:B---3--:R-:W-:-:S04]  /*1380*/  IMAD.HI.U32 R18, R13, R6, RZ ;  /* 0x000000060d127227 */ /* 0x008fc800078e00ff */
[----:B------:R-:W-:Y:S01]  /*1390*/  IMAD.HI.U32 R20, R11, R6, RZ ;  /* 0x000000060b147227 */ /* 0x000fe200078e00ff */
[-C--:B------:R-:W-:Y:S02]  /*13a0*/  @P2 SHF.R.U32.HI R13, RZ, R7.reuse, R18 ;  /* 0x00000007ff0d2219 */ /* 0x080fe40000011612 */
[-C--:B-1----:R-:W-:Y:S02]  /*13b0*/  @P1 SHF.R.U32.HI R16, RZ, R12.reuse, R15 ;  /* 0x0000000cff101219 */ /* 0x082fe4000001160f */
[----:B------:R-:W-:Y:S02]  /*13c0*/  SHF.R.U32.HI R12, RZ, R12, R5 ;  /* 0x0000000cff0c7219 */ /* 0x000fe40000011605 */
[----:B------:R-:W-:Y:S02]  /*13d0*/  SHF.R.U32.HI R20, RZ, R7, R20 ;  /* 0x00000007ff147219 */ /* 0x000fe40000011614 */
[----:B------:R-:W-:Y:S01]  /*13e0*/  SEL R5, R233, R12, !P1 ;  /* 0x0000000ce9057207 */ /* 0x000fe20004800000 */
[----:B--2---:R-:W-:Y:S01]  /*13f0*/  IMAD.HI.U32 R18, R16, R2, RZ ;  /* 0x0000000210127227 */ /* 0x004fe200078e00ff */
[----:B------:R-:W-:-:S02]  /*1400*/  SEL R219, R11, R20, !P2 ;  /* 0x000000140bdb7207 */ /* 0x000fc40005000000 */
[----:B------:R-:W-:Y:S01]  /*1410*/  IADD3 R7, PT, PT, -R5, RZ, RZ ;  /* 0x000000ff05077210 */ /* 0x000fe20007ffe1ff */
[----:B------:R-:W-:Y:S01]  /*1420*/  IMAD.HI.U32 R6, R13, R2, RZ ;  /* 0x000000020d067227 */ /* 0x000fe200078e00ff */
[----:B------:R-:W-:-:S03]  /*1430*/  @P0 SHF.R.U32.HI R16, RZ, R3, R18 ;  /* 0x00000003ff100219 */ /* 0x000fc60000011612 */
[----:B------:R-:W-:Y:S01]  /*1440*/  IMAD R7, R4, R7, R233 ;  /* 0x0000000704077224 */ /* 0x000fe200078e02e9 */
[----:B------:R-:W-:Y:S01]  /*1450*/  @P0 SHF.R.U32.HI R13, RZ, R3, R6 ;  /* 0x00000003ff0d0219 */ /* 0x000fe20000011606 */
[----:B------:R-:W-:-:S04]  /*1460*/  IMAD R16, R16, R9, RZ ;  /* 0x0000000910107224 */ /* 0x000fc800078e02ff */
[----:B------:R-:W-:Y:S01]  /*1470*/  IMAD R6, R13, R9, RZ ;  /* 0x000000090d067224 */ /* 0x000fe200078e02ff */
[----:B------:R-:W-:-:S04]  /*1480*/  ISETP.GE.AND P1, PT, R5, R16, PT ;  /* 0x000000100500720c */ /* 0x000fc80003f26270 */
[----:B------:R-:W-:Y:S01]  /*1490*/  ISETP.GE.OR P1, PT, R219, R6, P1 ;  /* 0x00000006db00720c */ /* 0x000fe20000f26670 */
[----:B------:R-:W-:-:S05]  /*14a0*/  IMAD.HI.U32 R6, R5, R2, RZ ;  /* 0x0000000205067227 */ /* 0x000fca00078e00ff */
[----:B------:R-:W-:-:S04]  /*14b0*/  SHF.R.U32.HI R6, RZ, R3, R6 ;  /* 0x00000003ff067219 */ /* 0x000fc80000011606 */
[----:B------:R-:W-:-:S03]  /*14c0*/  SEL R6, R5, R6, !P0 ;  /* 0x0000000605067207 */ /* 0x000fc60004000000 */
[----:B------:R-:W-:Y:S01]  /*14d0*/  @!P1 IMAD.HI.U32 R12, R219, R2, RZ ;  /* 0x00000002db0c9227 */ /* 0x000fe200078e00ff */
[----:B------:R-:W-:-:S04]  /*14e0*/  IADD3 R2, PT, PT, -R6, RZ, RZ ;  /* 0x000000ff06027210 */ /* 0x000fc80007ffe1ff */
[----:B------:R-:W-:Y:S01]  /*14f0*/  @!P1 SHF.R.U32.HI R12, RZ, R3, R12 ;  /* 0x00000003ff0c9219 */ /* 0x000fe2000001160c */
[----:B------:R-:W-:-:S03]  /*1500*/  IMAD R2, R9, R2, R5 ;  /* 0x0000000209027224 */ /* 0x000fc600078e0205 */
[----:B------:R-:W-:-:S05]  /*1510*/  @!P1 SEL R3, R219, R12, !P0 ;  /* 0x0000000cdb039207 */ /* 0x000fca0004000000 */
[--C-:B------:R-:W-:Y:S02]  /*1520*/  @!P1 IMAD.IADD R6, R6, 0x1, -R3.reuse ;  /* 0x0000000106069824 */ /* 0x100fe400078e0a03 */
[----:B------:R-:W-:Y:S01]  /*1530*/  @!P1 IMAD R3, R2, R13, R3 ;  /* 0x0000000d02039224 */ /* 0x000fe200078e0203 */
[----:B------:R-:W-:Y:S01]  /*1540*/  IADD3 R2, PT, PT, -R219, RZ, RZ ;  /* 0x000000ffdb027210 */ /* 0x000fe20007ffe1ff */
[----:B------:R-:W-:Y:S02]  /*1550*/  @!P1 IMAD R5, R6, R9, R219 ;  /* 0x0000000906059224 */ /* 0x000fe400078e02db */
[----:B------:R-:W-:Y:S02]  /*1560*/  @!P1 IMAD.MOV.U32 R219, RZ, RZ, R3 ;  /* 0x000000ffffdb9224 */ /* 0x000fe400078e0003 */
[----:B------:R-:W-:Y:S02]  /*1570*/  IMAD R2, R14, R2, R11 ;  /* 0x000000020e027224 */ /* 0x000fe400078e020b */
[----:B------:R-:W-:-:S02]  /*1580*/  IMAD R233, R5, R4, R7 ;  /* 0x0000000405e97224 */ /* 0x000fc400078e0207 */
[----:B------:R-:W-:Y:S02]  /*1590*/  IMAD R219, R219, R14, R2 ;  /* 0x0000000edbdb7224 */ /* 0x000fe400078e0202 */
.L_x_19:
[----:B------:R-:W-:Y:S05]  /*15a0*/  BRA.U UP3, `(.L_x_20) ;  /* 0x0000000103407547 */ /* 0x000fea000b800000 */
[----:B------:R-:W1:Y:S08]  /*15b0*/  LDC.64 R2, c[0x0][0xb18] ;  /* 0x0002c600ff027b82 */ /* 0x000e700000000a00 */
[----:B------:R-:W2:Y:S08]  /*15c0*/  LDC.64 R4, c[0x0][0xb10] ;  /* 0x0002c400ff047b82 */ /* 0x000eb00000000a00 */
[----:B------:R-:W3:Y:S08]  /*15d0*/  LDC R6, c[0x0][0xb20] ;  /* 0x0002c800ff067b82 */ /* 0x000ef00000000800 */
[----:B------:R-:W4:Y:S01]  /*15e0*/  LDC R12, c[0x0][0xb0c] ;  /* 0x0002c300ff0c7b82 */ /* 0x000f220000000800 */
[----:B-1----:R-:W-:Y:S01]  /*15f0*/  IMAD.HI.U32 R3, R233, R3, RZ ;  /* 0x00000003e9037227 */ /* 0x002fe200078e00ff */
[----:B------:R-:W-:-:S03]  /*1600*/  ISETP.NE.AND P0, PT, R2, 0x1, PT ;  /* 0x000000010200780c */ /* 0x000fc60003f05270 */
[----:B--2---:R-:W-:-:S05]  /*1610*/  IMAD.HI.U32 R4, R219, R4, RZ ;  /* 0x00000004db047227 */ /* 0x004fca00078e00ff */
[----:B------:R-:W-:Y:S02]  /*1620*/  SHF.R.U32.HI R4, RZ, R5, R4 ;  /* 0x00000005ff047219 */ /* 0x000fe40000011604 */
[----:B---3--:R-:W-:-:S04]  /*1630*/  SHF.R.U32.HI R6, RZ, R6, R3 ;  /* 0x00000006ff067219 */ /* 0x008fc80000011603 */
[----:B------:R-:W-:Y:S02]  /*1640*/  SEL R3, R233, R6, !P0 ;  /* 0x00000006e9037207 */ /* 0x000fe40004000000 */
[----:B----4-:R-:W-:-:S04]  /*1650*/  ISETP.NE.AND P1, PT, R12, 0x1, PT ;  /* 0x000000010c00780c */ /* 0x010fc80003f25270 */
[----:B------:R-:W-:-:S05]  /*1660*/  SEL R6, R219, R4, !P1 ;  /* 0x00000004db067207 */ /* 0x000fca0004800000 */
[----:B------:R-:W-:Y:S02]  /*1670*/  IMAD.IADD R4, R3, 0x1, -R6 ;  /* 0x0000000103047824 */ /* 0x000fe400078e0a06 */
[----:B------:R-:W-:Y:S02]  /*1680*/  IMAD.IADD R3, R6, 0x1, -R3 ;  /* 0x0000000106037824 */ /* 0x000fe400078e0a03 */
[----:B------:R-:W-:Y:S02]  /*1690*/  IMAD R219, R4, R12, R219 ;  /* 0x0000000c04db7224 */ /* 0x000fe400078e02db */
[----:B------:R-:W-:Y:S02]  /*16a0*/  IMAD R233, R3, R2, R233 ;  /* 0x0000000203e97224 */ /* 0x000fe400078e02e9 */
.L_x_20:
[----:B------:R-:W-:Y:S05]  /*16b0*/  BRA.U !UP1, `(.L_x_21) ;  /* 0x00000001090c7547 */ /* 0x000fea000b800000 */
[----:B------:R-:W-:Y:S01]  /*16c0*/  UCGABAR_WAIT ;  /* 0x0000000000007dc7 */ /* 0x000fe20008000000 */
[----:B------:R-:W-:Y:S01]  /*16d0*/  CCTL.IVALL ;  /* 0x00000000ff00798f */ /* 0x000fe20002000000 */
[----:B------:R-:W-:Y:S05]  /*16e0*/  BRA `(.L_x_22) ;  /* 0x0000000000047947 */ /* 0x000fea0003800000 */
.L_x_21:
[----:B------:R-:W-:Y:S06]  /*16f0*/  BAR.SYNC.DEFER_BLOCKING 0x0 ;  /* 0x0000000000007b1d */ /* 0x000fec0000010000 */
.L_x_22:
[----:B------:R-:W-:Y:S05]  /*1700*/  BRA.U UP2, `(.L_x_23) ;  /* 0x0000001902ac7547 */ /* 0x000fea000b800000 */
[----:B------:R-:W1:Y:S01]  /*1710*/  LDCU UR22, c[0x0][0x38c] ;  /* 0x00007180ff1677ac */ /* 0x000e620008000800 */
[----:B------:R-:W2:Y:S01]  /*1720*/  LDC R9, c[0x0][0x370] ;  /* 0x0000dc00ff097b82 */ /* 0x000ea20000000800 */
[----:B------:R-:W-:Y:S01]  /*1730*/  PLOP3.LUT P1, PT, PT, PT, UP5, 0x80, 0x8 ;  /* 0x000000000008781c */ /* 0x000fe20003f2f058 */
[----:B------:R-:W-:Y:S01]  /*1740*/  HFMA2 R12, -RZ, RZ, 0, 0 ;  /* 0x00000000ff0c7431 */ /* 0x000fe200000001ff */
[----:B------:R-:W-:Y:S01]  /*1750*/  UISETP.NE.AND UP1, UPT, UR10, URZ, UPT ;  /* 0x000000ff0a00728c */ /* 0x000fe2000bf25270 */
[----:B------:R-:W-:Y:S01]  /*1760*/  ISETP.NE.AND P4, PT, R10, RZ, P5 ;  /* 0x000000ff0a00720c */ /* 0x000fe20002f85270 */
[C---:B------:R-:W-:Y:S01]  /*1770*/  IMAD.SHL.U32 R16, R11.reuse, 0x80, RZ ;  /* 0x000000800b107824 */ /* 0x040fe200078e00ff */
[----:B------:R-:W-:Y:S01]  /*1780*/  LOP3.LUT R18, R11, 0x1, RZ, 0xc0, !PT ;  /* 0x000000010b127812 */ /* 0x000fe200078ec0ff */
[----:B------:R-:W-:Y:S01]  /*1790*/  IMAD.MOV.U32 R15, RZ, RZ, 0x1 ;  /* 0x00000001ff0f7424 */ /* 0x000fe200078e00ff */
[----:B------:R-:W3:Y:S01]  /*17a0*/  LDC R0, c[0x0][0x374] ;  /* 0x0000dd00ff007b82 */ /* 0x000ee20000000800 */
[----:B------:R-:W-:Y:S01]  /*17b0*/  PLOP3.LUT P1, PT, P1, PT, PT, 0x8, 0x80 ;  /* 0x000000000080781c */ /* 0x000fe20000f2e170 */
[----:B------:R-:W-:Y:S01]  /*17c0*/  IMAD.MOV.U32 R14, RZ, RZ, RZ ;  /* 0x000000ffff0e7224 */ /* 0x000fe200078e00ff */
[----:B------:R-:W-:Y:S01]  /*17d0*/  MOV R8, 0x1 ;  /* 0x0000000100087802 */ /* 0x000fe20000000f00 */
[----:B------:R-:W-:Y:S01]  /*17e0*/  IMAD.MOV.U32 R10, RZ, RZ, RZ ;  /* 0x000000ffff0a7224 */ /* 0x000fe200078e00ff */
[----:B------:R-:W4:Y:S01]  /*17f0*/  LDCU.64 UR26, c[0x0][0x348] ;  /* 0x00006900ff1a77ac */ /* 0x000f220008000a00 */
[----:B-1----:R-:W-:-:S02]  /*1800*/  UIADD3 UR4, UPT, UPT, UR22, 0x3f, URZ ;  /* 0x0000003f16047890 */ /* 0x002fc4000fffe0ff */
[----:B------:R-:W-:Y:S02]  /*1810*/  USEL UR14, UR14, 0x2, UP1 ;  /* 0x000000020e0e7887 */ /* 0x000fe40008800000 */
[----:B------:R-:W-:Y:S01]  /*1820*/  USHF.R.S32.HI UR24, URZ, 0x1f, UR4 ;  /* 0x0000001fff187899 */ /* 0x000fe20008011404 */
[----:B------:R-:W-:-:S03]  /*1830*/  UMOV UR15, URZ ;  /* 0x000000ff000f7c82 */ /* 0x000fc60008000000 */
[----:B------:R-:W-:Y:S02]  /*1840*/  ULEA.HI UR24, UR24, UR4, URZ, 0x6 ;  /* 0x0000000418187291 */ /* 0x000fe4000f8f30ff */
[----:B------:R-:W-:Y:S02]  /*1850*/  UIADD3 UR4, UPT, UPT, UR22, -0x1, URZ ;  /* 0xffffffff16047890 */ /* 0x000fe4000fffe0ff */
[----:B------:R-:W-:Y:S02]  /*1860*/  USHF.R.S32.HI UR24, URZ, 0x6, UR24 ;  /* 0x00000006ff187899 */ /* 0x000fe40008011418 */
[----:B------:R-:W-:Y:S02]  /*1870*/  UISETP.GE.U32.AND UP2, UPT, UR4, -0x7f, UPT ;  /* 0xffffff810400788c */ /* 0x000fe4000bf46070 */
[----:B------:R-:W-:Y:S02]  /*1880*/  UISETP.LT.U32.AND UP0, UPT, UR24, 0x12, UPT ;  /* 0x000000121800788c */ /* 0x000fe4000bf01070 */
[----:B------:R-:W-:-:S02]  /*1890*/  UIADD3 UR22, UPT, UPT, UR22, 0x7e, URZ ;  /* 0x0000007e16167890 */ /* 0x000fc4000fffe0ff */
[----:B------:R-:W-:-:S04]  /*18a0*/  USEL UR23, UR24, 0x12, UP0 ;  /* 0x0000001218177887 */ /* 0x000fc80008000000 */
[----:B------:R-:W-:Y:S02]  /*18b0*/  UIADD3 UR13, UPT, UPT, UR23, -0x1, URZ ;  /* 0xffffffff170d7890 */ /* 0x000fe4000fffe0ff */
[----:B------:R-:W-:Y:S02]  /*18c0*/  @UP2 UIADD3 UR13, UPT, UPT, UR23, URZ, URZ ;  /* 0x000000ff170d2290 */ /* 0x000fe4000fffe0ff */
[----:B------:R-:W-:Y:S02]  /*18d0*/  UIADD3 UR21, UPT, UPT, UR24, -UR23, URZ ;  /* 0x8000001718157290 */ /* 0x000fe4000fffe0ff */
[----:B------:R-:W-:Y:S02]  /*18e0*/  UIADD3 UR7, UPT, UPT, UR13, 0x1, URZ ;  /* 0x000000010d077890 */ /* 0x000fe4000fffe0ff */
[----:B--2-4-:R-:W-:-:S12]  /*18f0*/  UIADD3 UR13, UPT, UPT, -UR13, URZ, URZ ;  /* 0x000000ff0d0d7290 */ /* 0x014fd8000fffe1ff */
.L_x_43:
[----:B------:R-:W-:Y:S01]  /*1900*/  UISETP.NE.AND UP0, UPT, UR37, URZ, UPT ;  /* 0x000000ff2500728c */ /* 0x000fe2000bf05270 */
[----:B------:R-:W1:Y:S08]  /*1910*/  S2UR UR37, SR_CgaCtaId ;  /* 0x00000000002579c3 */ /* 0x000e700000008800 */
[----:B------:R-:W-:Y:S05]  /*1920*/  BRA.U UP0, `(.L_x_24) ;  /* 0x0000000100347547 */ /* 0x000fea000b800000 */
[----:B------:R-:W2:Y:S01]  /*1930*/  S2R R2, SR_CgaCtaId ;  /* 0x0000000000027919 */ /* 0x000ea20000008800 */
[----:B------:R-:W-:-:S04]  /*1940*/  MOV R3, 0x400 ;  /* 0x0000040000037802 */ /* 0x000fc80000000f00 */
[----:B--2---:R-:W-:Y:S02]  /*1950*/  LEA R3, R2, R3, 0x18 ;  /* 0x0000000302037211 */ /* 0x004fe400078ec0ff */
[----:B------:R-:W-:-:S03]  /*1960*/  SHF.L.U32 R2, R8, 0x1f, RZ ;  /* 0x0000001f08027819 */ /* 0x000fc600000006ff */
[----:B------:R-:W-:-:S04]  /*1970*/  IMAD R3, R10, 0x8, R3 ;  /* 0x000000080a037824 */ /* 0x000fc800078e0203 */
[----:B------:R-:W2:Y:S02]  /*1980*/  SYNCS.PHASECHK.TRANS64.TRYWAIT P0, [R3+URZ+0x1b0], R2 ;  /* 0x0001b002030075a7 */ /* 0x000ea400080011ff */
[----:B--2---:R-:W-:Y:S05]  /*1990*/  @!P0 BRA `(.L_x_25) ;  /* 0x0000006c00a08947 */ /* 0x004fea0003800000 */
.L_x_130:
[----:B------:R-:W-:Y:S01]  /*19a0*/  VIADD R10, R10, 0x1 ;  /* 0x000000010a0a7836 */ /* 0x000fe20000000000 */
[----:B------:R2:W-:Y:S04]  /*19b0*/  SYNCS.ARRIVE.TRANS64.A1T0 RZ, [R3+URZ+0x1a0], RZ ;  /* 0x0001a0ff03ff79a7 */ /* 0x0005e800081000ff */
[----:B------:R-:W-:-:S04]  /*19c0*/  ISETP.NE.AND P0, PT, R10, 0x2, PT ;  /* 0x000000020a00780c */ /* 0x000fc80003f05270 */
[----:B------:R-:W-:Y:S02]  /*19d0*/  SEL R10, R10, RZ, P0 ;  /* 0x000000ff0a0a7207 */ /* 0x000fe40000000000 */
[----:B--2---:R-:W-:-:S04]  /*19e0*/  SEL R3, RZ, 0x1, P0 ;  /* 0x00000001ff037807 */ /* 0x004fc80000000000 */
[----:B------:R-:W-:-:S07]  /*19f0*/  LOP3.LUT R8, R8, R3, RZ, 0x3c, !PT ;  /* 0x0000000308087212 */ /* 0x000fce00078e3cff */
.L_x_24:
[----:B------:R-:W-:Y:S01]  /*1a00*/  UMOV UR4, 0x400 ;  /* 0x0000040000047882 */ /* 0x000fe20000000000 */
[----:B------:R-:W-:Y:S01]  /*1a10*/  LEA.HI R3, R219, R219, RZ, 0x1 ;  /* 0x000000dbdb037211 */ /* 0x000fe200078f08ff */
[----:B-1----:R-:W-:Y:S01]  /*1a20*/  ULEA UR4, UR37, UR4, 0x18 ;  /* 0x0000000425047291 */ /* 0x002fe2000f8ec0ff */
[----:B------:R-:W-:Y:S01]  /*1a30*/  SHF.L.U32 R2, R15, 0x1f, RZ ;  /* 0x0000001f0f027819 */ /* 0x000fe200000006ff */
[----:B------:R-:W-:Y:S01]  /*1a40*/  IMAD R233, R233, 0x2, R18 ;  /* 0x00000002e9e97824 */ /* 0x000fe200078e0212 */
[----:B------:R-:W-:Y:S01]  /*1a50*/  UISETP.GE.U32.AND UP0, UPT, UR22, 0x7f, UPT ;  /* 0x0000007f1600788c */ /* 0x000fe2000bf06070 */
[----:B------:R-:W-:Y:S01]  /*1a60*/  IMAD.SHL.U32 R3, R3, 0x80, RZ ;  /* 0x0000008003037824 */ /* 0x000fe200078e00ff */
[----:B------:R-:W-:Y:S01]  /*1a70*/  ULEA UR5, UR15, UR4, 0x3 ;  /* 0x000000040f057291 */ /* 0x000fe2000f8e18ff */
[----:B------:R-:W-:Y:S01]  /*1a80*/  R2UR UR35, R16 ;  /* 0x00000000102372ca */ /* 0x000fe200000e0000 */
[----:B------:R-:W-:Y:S01]  /*1a90*/  UMOV UR25, URZ ;  /* 0x000000ff00197c82 */ /* 0x000fe20008000000 */
[----:B------:R-:W-:-:S02]  /*1aa0*/  R2UR UR11, R233 ;  /* 0x00000000e90b72ca */ /* 0x000fc400000e0000 */
[----:B------:R-:W-:-:S04]  /*1ab0*/  LOP3.LUT R3, R3, 0xffffff00, RZ, 0xc0, !PT ;  /* 0xffffff0003037812 */ /* 0x000fc800078ec0ff */
[----:B------:R1:W2:Y:S01]  /*1ac0*/  SYNCS.PHASECHK.TRANS64.TRYWAIT P0, [UR5+0x90], R2 ;  /* 0x00009002ff0075a7 */ /* 0x0002a20008001105 */
[----:B------:R-:W-:-:S06]  /*1ad0*/  R2UR UR5, R3 ;  /* 0x00000000030572ca */ /* 0x000fcc00000e0000 */
[----:B------:R-:W-:-:S07]  /*1ae0*/  UIMAD UR11, UR11, 0x30, URZ ;  /* 0x000000300b0b78a4 */ /* 0x000fce000f8e02ff */
[----:B------:R-:W-:Y:S01]  /*1af0*/  ULOP3.LUT UR35, UR5, 0x80, UR35, 0xf8, !UPT ;  /* 0x0000008005237892 */ /* 0x000fe2000f8ef823 */
[----:B------:R-:W-:Y:S11]  /*1b00*/  BRA.U !UP0, `(.L_x_26) ;  /* 0x0000000108c07547 */ /* 0x000ff6000b800000 */
[----:B------:R-:W-:Y:S01]  /*1b10*/  UMOV UR16, UR13 ;  /* 0x0000000d00107c82 */ /* 0x000fe20008000000 */
[----:B------:R-:W-:Y:S01]  /*1b20*/  UMOV UR6, UR15 ;  /* 0x0000000f00067c82 */ /* 0x000fe20008000000 */
[----:B------:R-:W-:-:S05]  /*1b30*/  UMOV UR34, URZ ;  /* 0x000000ff00227c82 */ /* 0x000fca0008000000 */
.L_x_32:
[----:B------:R-:W-:Y:S01]  /*1b40*/  @P5 MOV R3, 0x5800 ;  /* 0x0000580000035802 */ /* 0x000fe20000000f00 */
[----:B------:R-:W-:Y:S01]  /*1b50*/  ULEA UR33, UR6, UR4, 0x3 ;  /* 0x0000000406217291 */ /* 0x000fe2000f8e18ff */
[----:B-12-4-:R-:W-:Y:S11]  /*1b60*/  @P0 BRA `(.L_x_27) ;  /* 0x00000000000c0947 */ /* 0x016ff60003800000 */
[----:B------:R-:W-:Y:S04]  /*1b70*/  SHF.L.U32 R5, R15, 0x1f, RZ ;  /* 0x0000001f0f057819 */ /* 0x000fe800000006ff */
[----:B------:R-:W2:Y:S02]  /*1b80*/  SYNCS.PHASECHK.TRANS64.TRYWAIT P0, [UR33+0x90], R5 ;  /* 0x00009005ff0075a7 */ /* 0x000ea40008001121 */
[----:B--2---:R-:W-:Y:S05]  /*1b90*/  @!P0 BRA `(.L_x_28) ;  /* 0x0000006c00348947 */ /* 0x004fea0003800000 */
.L_x_27:
[----:B------:R2:W-:Y:S01]  /*1ba0*/  @P5 SYNCS.ARRIVE.TRANS64 RZ, [UR33], R3 ;  /* 0x00000003ffff59a7 */ /* 0x0005e20008000021 */
[----:B------:R-:W-:Y:S02]  /*1bb0*/  ULOP3.LUT UR5, UR14, 0x2, URZ, 0xfc, !UPT ;  /* 0x000000020e057892 */ /* 0x000fe4000f8efcff */
[----:B------:R-:W-:Y:S02]  /*1bc0*/  UIADD3 UR16, UPT, UPT, UR16, 0x1, URZ ;  /* 0x0000000110107890 */ /* 0x000fe4000fffe0ff */
[----:B------:R-:W-:Y:S02]  /*1bd0*/  UISETP.NE.AND UP0, UPT, UR5, 0x2, UPT ;  /* 0x000000020500788c */ /* 0x000fe4000bf05270 */
[----:B------:R-:W-:Y:S07]  /*1be0*/  UISETP.NE.AND UP2, UPT, UR16, 0x1, UPT ;  /* 0x000000011000788c */ /* 0x000fee000bf45270 */
[----:B------:R-:W-:Y:S05]  /*1bf0*/  BRA.U UP0, `(.L_x_29) ;  /* 0x0000000100047547 */ /* 0x000fea000b800000 */
[----:B------:R-:W-:Y:S05]  /*1c00*/  BPT.TRAP 0x1 ;  /* 0x000000040000795c */ /* 0x000fea0000300000 */
.L_x_29:
[----:B------:R-:W-:Y:S04]  /*1c10*/  BSSY.RECONVERGENT B0, `(.L_x_30) ;  /* 0x0000003000007945 */ /* 0x000fe80003800200 */
[----:B------:R-:W-:Y:S05]  /*1c20*/  @!P4 BRA `(.L_x_31) ;  /* 0x000000000004c947 */ /* 0x000fea0003800000 */
[----:B------:R-:W-:Y:S05]  /*1c30*/  BPT.TRAP 0x1 ;  /* 0x000000040000795c */ /* 0x000fea0000300000 */
.L_x_31:
[----:B------:R-:W-:Y:S05]  /*1c40*/  BSYNC.RECONVERGENT B0 ;  /* 0x0000000000007941 */ /* 0x000fea0003800200 */
.L_x_30:
[----:B------:R-:W-:Y:S02]  /*1c50*/  UIADD3 UR15, UPT, UPT, UR6, 0x1, URZ ;  /* 0x00000001060f7890 */ /* 0x000fe4000fffe0ff */
[----:B------:R-:W-:Y:S02]  /*1c60*/  UIADD3 UR18, UP1, UPT, UR26, 0x80, URZ ;  /* 0x000000801a127890 */ /* 0x000fe4000ff3e0ff */
[----:B------:R-:W-:Y:S02]  /*1c70*/  UISETP.NE.AND UP0, UPT, UR15, 0x12, UPT ;  /* 0x000000120f00788c */ /* 0x000fe4000bf05270 */
[----:B------:R-:W-:Y:S02]  /*1c80*/  ULEA UR32, UR6, UR4, 0xd ;  /* 0x0000000406207291 */ /* 0x000fe4000f8e68ff */
[----:B------:R-:W-:Y:S02]  /*1c90*/  USEL UR9, URZ, 0x1, UP0 ;  /* 0x00000001ff097887 */ /* 0x000fe40008000000 */
[----:B------:R-:W-:Y:S02]  /*1ca0*/  USEL UR15, UR15, URZ, UP0 ;  /* 0x000000ff0f0f7287 */ /* 0x000fe40008000000 */
[----:B------:R-:W-:Y:S02]  /*1cb0*/  ULOP3.LUT UR33, UR33, 0xfefffff8, URZ, 0xc0, !UPT ;  /* 0xfefffff821217892 */ /* 0x000fe4000f8ec0ff */
[----:B------:R-:W-:Y:S01]  /*1cc0*/  ULEA UR8, UR15, UR4, 0x3 ;  /* 0x000000040f087291 */ /* 0x000fe2000f8e18ff */
[----:B------:R-:W-:Y:S01]  /*1cd0*/  LOP3.LUT R15, R15, UR9, RZ, 0x3c, !PT ;  /* 0x000000090f0f7c12 */ /* 0x000fe2000f8e3cff */
[----:B------:R-:W-:Y:S02]  /*1ce0*/  UIADD3.X UR19, UPT, UPT, URZ, UR27, URZ, UP1, !UPT ;  /* 0x0000001bff137290 */ /* 0x000fe40008ffe4ff */
[----:B------:R-:W-:Y:S01]  /*1cf0*/  UIADD3 UR32, UPT, UPT, UR32, 0x6300, URZ ;  /* 0x0000630020207890 */ /* 0x000fe2000fffe0ff */
[----:B-1----:R-:W-:Y:S01]  /*1d00*/  SHF.L.U32 R2, R15, 0x1f, RZ ;  /* 0x0000001f0f027819 */ /* 0x002fe200000006ff */
[----:B------:R-:W-:Y:S01]  /*1d10*/  UIMAD UR5, UR6, 0xc00, UR4 ;  /* 0x00000c00060578a4 */ /* 0x000fe2000f8e0204 */
[----:B------:R-:W-:Y:S02]  /*1d20*/  UMOV UR30, 0x0 ;  /* 0x00000000001e7882 */ /* 0x000fe40000000000 */
[----:B------:R4:W1:Y:S01]  /*1d30*/  SYNCS.PHASECHK.TRANS64.TRYWAIT P0, [UR8+0x90], R2 ;  /* 0x00009002ff0075a7 */ /* 0x0008620008001108 */
[----:B------:R-:W-:Y:S01]  /*1d40*/  UMOV UR31, 0x10000000 ;  /* 0x10000000001f7882 */ /* 0x000fe20000000000 */
[----:B------:R-:W-:Y:S02]  /*1d50*/  UIADD3 UR28, UP0, UPT, UR26, 0x180, URZ ;  /* 0x000001801a1c7890 */ /* 0x000fe4000ff1e0ff */
[----:B------:R2:W-:Y:S01]  /*1d60*/  UTMALDG.3D.2CTA [UR32], [UR18], desc[UR30] ;  /* 0x00001e20120075b4 */ /* 0x0005e20008211000 */
[----:B------:R-:W-:Y:S02]  /*1d70*/  UIADD3 UR8, UPT, UPT, UR5, 0x2a300, URZ ;  /* 0x0002a30005087890 */ /* 0x000fe4000fffe0ff */
[----:B------:R-:W-:Y:S01]  /*1d80*/  UIADD3.X UR29, UPT, UPT, URZ, UR27, URZ, UP0, !UPT ;  /* 0x0000001bff1d7290 */ /* 0x000fe200087fe4ff */
[----:B------:R-:W-:Y:S01]  /*1d90*/  UMOV UR10, UR34 ;  /* 0x00000022000a7c82 */ /* 0x000fe20008000000 */
[----:B------:R-:W-:Y:S01]  /*1da0*/  UMOV UR12, UR36 ;  /* 0x00000024000c7c82 */ /* 0x000fe20008000000 */
[----:B------:R-:W-:Y:S01]  /*1db0*/  UMOV UR9, UR33 ;  /* 0x0000002100097c82 */ /* 0x000fe20008000000 */
[----:B------:R-:W-:Y:S01]  /*1dc0*/  UMOV UR25, UR7 ;  /* 0x0000000700197c82 */ /* 0x000fe20008000000 */
[----:B------:R-:W-:Y:S04]  /*1dd0*/  UMOV UR6, UR15 ;  /* 0x0000000f00067c82 */ /* 0x000fe80008000000 */
[----:B------:R4:W-:Y:S01]  /*1de0*/  UTMALDG.3D.2CTA [UR8], [UR28], desc[UR30] ;  /* 0x00001e081c0075b4 */ /* 0x0009e20008211000 */
[----:B--2---:R-:W-:Y:S01]  /*1df0*/  UIADD3 UR34, UPT, UPT, UR34, 0x40, URZ ;  /* 0x0000004022227890 */ /* 0x004fe2000fffe0ff */
[----:B------:R-:W-:Y:S11]  /*1e00*/  BRA.U UP2, `(.L_x_32) ;  /* 0xfffffffd024c7547 */ /* 0x000ff6000b83ffff */
.L_x_26:
[----:B------:R-:W-:Y:S01]  /*1e10*/  ULEA UR5, UR15, UR4, 0x3 ;  /* 0x000000040f057291 */ /* 0x000fe2000f8e18ff */
[----:B-1--4-:R-:W-:Y:S01]  /*1e20*/  SHF.L.U32 R2, R15, 0x1f, RZ ;  /* 0x0000001f0f027819 */ /* 0x012fe200000006ff */
[----:B------:R-:W-:Y:S01]  /*1e30*/  @!P1 SYNCS.ARRIVE.TRANS64.A1T0 RZ, [UR4+0x138], RZ ;  /* 0x000138ffffff99a7 */ /* 0x000fe20008100004 */
[----:B------:R-:W-:-:S06]  /*1e40*/  UISETP.GT.AND UP0, UPT, UR24, UR23, UPT ;  /* 0x000000171800728c */ /* 0x000fcc000bf04270 */
[----:B--2---:R1:W2:Y:S03]  /*1e50*/  SYNCS.PHASECHK.TRANS64.TRYWAIT P0, [UR5+0x90], R2 ;  /* 0x00009002ff0075a7 */ /* 0x0042a60008001105 */
[----:B------:R-:W-:Y:S05]  /*1e60*/  BRA.U !UP0, `(.L_x_33) ;  /* 0x0000000108c07547 */ /* 0x000fea000b800000 */
[----:B------:R-:W-:Y:S01]  /*1e70*/  UIADD3 UR28, UPT, UPT, UR21, UR25, URZ ;  /* 0x00000019151c7290 */ /* 0x000fe2000fffe0ff */
[----:B------:R-:W-:-:S11]  /*1e80*/  UMOV UR6, UR15 ;  /* 0x0000000f00067c82 */ /* 0x000fd60008000000 */
.L_x_39:
[----:B--2---:R-:W-:Y:S01]  /*1e90*/  @P5 MOV R3, 0x5800 ;  /* 0x0000580000035802 */ /* 0x004fe20000000f00 */
[----:B------:R-:W-:Y:S01]  /*1ea0*/  ULEA UR17, UR6, UR4, 0x3 ;  /* 0x0000000406117291 */ /* 0x000fe2000f8e18ff */
[----:B-12---:R-:W-:Y:S11]  /*1eb0*/  @P0 BRA `(.L_x_34) ;  /* 0x00000000000c0947 */ /* 0x006ff60003800000 */
[----:B------:R-:W-:Y:S04]  /*1ec0*/  SHF.L.U32 R5, R15, 0x1f, RZ ;  /* 0x0000001f0f057819 */ /* 0x000fe800000006ff */
[----:B------:R-:W2:Y:S02]  /*1ed0*/  SYNCS.PHASECHK.TRANS64.TRYWAIT P0, [UR17+0x90], R5 ;  /* 0x00009005ff0075a7 */ /* 0x000ea40008001111 */
[----:B--2---:R-:W-:Y:S05]  /*1ee0*/  @!P0 BRA `(.L_x_35) ;  /* 0x0000006800788947 */ /* 0x004fea0003800000 */
.L_x_34:
[----:B------:R2:W-:Y:S01]  /*1ef0*/  @P5 SYNCS.ARRIVE.TRANS64 RZ, [UR17], R3 ;  /* 0x00000003ffff59a7 */ /* 0x0005e20008000011 */
[----:B------:R-:W-:Y:S04]  /*1f00*/  ULOP3.LUT UR5, UR14, 0x2, URZ, 0xfc, !UPT ;  /* 0x000000020e057892 */ /* 0x000fe8000f8efcff */
[----:B------:R-:W-:Y:S09]  /*1f10*/  UISETP.NE.AND UP0, UPT, UR5, 0x2, UPT ;  /* 0x000000020500788c */ /* 0x000ff2000bf05270 */
[----:B------:R-:W-:Y:S05]  /*1f20*/  BRA.U UP0, `(.L_x_36) ;  /* 0x0000000100047547 */ /* 0x000fea000b800000 */
[----:B------:R-:W-:Y:S05]  /*1f30*/  BPT.TRAP 0x1 ;  /* 0x000000040000795c */ /* 0x000fea0000300000 */
.L_x_36:
[----:B------:R-:W-:Y:S04]  /*1f40*/  BSSY.RECONVERGENT B0, `(.L_x_37) ;  /* 0x0000003000007945 */ /* 0x000fe80003800200 */
[----:B------:R-:W-:Y:S05]  /*1f50*/  @!P4 BRA `(.L_x_38) ;  /* 0x000000000004c947 */ /* 0x000fea0003800000 */
[----:B------:R-:W-:Y:S05]  /*1f60*/  BPT.TRAP 0x1 ;  /* 0x000000040000795c */ /* 0x000fea0000300000 */
.L_x_38:
[----:B------:R-:W-:Y:S05]  /*1f70*/  BSYNC.RECONVERGENT B0 ;  /* 0x0000000000007941 */ /* 0x000fea0003800200 */
.L_x_37:
[----:B------:R-:W-:Y:S02]  /*1f80*/  UIADD3 UR15, UPT, UPT, UR6, 0x1, URZ ;  /* 0x00000001060f7890 */ /* 0x000fe4000fffe0ff */
[----:B------:R-:W-:Y:S02]  /*1f90*/  ULEA UR16, UR6, UR4, 0xd ;  /* 0x0000000406107291 */ /* 0x000fe4000f8e68ff */
[----:B------:R-:W-:Y:S02]  /*1fa0*/  UISETP.NE.AND UP0, UPT, UR15, 0x12, UPT ;  /* 0x000000120f00788c */ /* 0x000fe4000bf05270 */
[----:B------:R-:W-:Y:S02]  /*1fb0*/  UIADD3 UR38, UP1, UPT, UR26, 0x80, URZ ;  /* 0x000000801a267890 */ /* 0x000fe4000ff3e0ff */
[----:B------:R-:W-:Y:S02]  /*1fc0*/  USEL UR9, URZ, 0x1, UP0 ;  /* 0x00000001ff097887 */ /* 0x000fe40008000000 */
[----:B------:R-:W-:Y:S02]  /*1fd0*/  USEL UR15, UR15, URZ, UP0 ;  /* 0x000000ff0f0f7287 */ /* 0x000fe40008000000 */
[----:B------:R-:W-:Y:S02]  /*1fe0*/  ULOP3.LUT UR17, UR17, 0xfefffff8, URZ, 0xc0, !UPT ;  /* 0xfefffff811117892 */ /* 0x000fe4000f8ec0ff */
[----:B------:R-:W-:Y:S01]  /*1ff0*/  ULEA UR8, UR15, UR4, 0x3 ;  /* 0x000000040f087291 */ /* 0x000fe2000f8e18ff */
[----:B------:R-:W-:Y:S01]  /*2000*/  LOP3.LUT R15, R15, UR9, RZ, 0x3c, !PT ;  /* 0x000000090f0f7c12 */ /* 0x000fe2000f8e3cff */
[----:B------:R-:W-:Y:S02]  /*2010*/  USHF.L.U32 UR18, UR25, 0x6, URZ ;  /* 0x0000000619127899 */ /* 0x000fe400080006ff */
[----:B------:R-:W-:Y:S01]  /*2020*/  UIADD3 UR16, UPT, UPT, UR16, 0x6300, URZ ;  /* 0x0000630010107890 */ /* 0x000fe2000fffe0ff */
[----:B-1----:R-:W-:Y:S01]  /*2030*/  SHF.L.U32 R2, R15, 0x1f, RZ ;  /* 0x0000001f0f027819 */ /* 0x002fe200000006ff */
[----:B------:R-:W-:Y:S02]  /*2040*/  UIADD3.X UR39, UPT, UPT, URZ, UR27, URZ, UP1, !UPT ;  /* 0x0000001bff277290 */ /* 0x000fe40008ffe4ff */
[----:B------:R-:W-:Y:S01]  /*2050*/  UIMAD UR5, UR6, 0xc00, UR4 ;  /* 0x00000c00060578a4 */ /* 0x000fe2000f8e0204 */
[----:B------:R4:W1:Y:S01]  /*2060*/  SYNCS.PHASECHK.TRANS64.TRYWAIT P0, [UR8+0x90], R2 ;  /* 0x00009002ff0075a7 */ /* 0x0008620008001108 */
[----:B------:R-:W-:Y:S02]  /*2070*/  UIADD3 UR32, UP0, UPT, UR26, 0x180, URZ ;  /* 0x000001801a207890 */ /* 0x000fe4000ff1e0ff */
[----:B------:R-:W-:Y:S01]  /*2080*/  UIADD3 UR8, UPT, UPT, UR5, 0x2a300, URZ ;  /* 0x0002a30005087890 */ /* 0x000fe2000fffe0ff */
[----:B------:R-:W-:Y:S01]  /*2090*/  UMOV UR30, 0x0 ;  /* 0x00000000001e7882 */ /* 0x000fe20000000000 */
[----:B------:R-:W-:Y:S01]  /*20a0*/  UMOV UR31, 0x10000000 ;  /* 0x10000000001f7882 */ /* 0x000fe20000000000 */
[----:B------:R-:W-:Y:S01]  /*20b0*/  UMOV UR19, UR35 ;  /* 0x0000002300137c82 */ /* 0x000fe20008000000 */
[----:B------:R-:W-:Y:S01]  /*20c0*/  UMOV UR20, UR36 ;  /* 0x0000002400147c82 */ /* 0x000fe20008000000 */
[----:B------:R-:W-:Y:S01]  /*20d0*/  UIADD3.X UR33, UPT, UPT, URZ, UR27, URZ, UP0, !UPT ;  /* 0x0000001bff217290 */ /* 0x000fe200087fe4ff */
[----:B------:R4:W-:Y:S01]  /*20e0*/  UTMALDG.3D.2CTA [UR16], [UR38], desc[UR30] ;  /* 0x00001e10260075b4 */ /* 0x0009e20008211000 */
[----:B------:R-:W-:Y:S01]  /*20f0*/  UIADD3 UR25, UPT, UPT, UR25, 0x1, URZ ;  /* 0x0000000119197890 */ /* 0x000fe2000fffe0ff */
[----:B------:R-:W-:Y:S01]  /*2100*/  UMOV UR12, UR36 ;  /* 0x00000024000c7c82 */ /* 0x000fe20008000000 */
[----:B------:R-:W-:Y:S01]  /*2110*/  UMOV UR9, UR17 ;  /* 0x0000001100097c82 */ /* 0x000fe20008000000 */
[----:B------:R-:W-:Y:S01]  /*2120*/  UMOV UR10, UR18 ;  /* 0x00000012000a7c82 */ /* 0x000fe20008000000 */
[----:B------:R-:W-:Y:S03]  /*2130*/  UISETP.NE.AND UP0, UPT, UR25, UR28, UPT ;  /* 0x0000001c1900728c */ /* 0x000fe6000bf05270 */
[----:B------:R4:W-:Y:S01]  /*2140*/  UTMALDG.3D.2CTA [UR8], [UR32], desc[UR30] ;  /* 0x00001e08200075b4 */ /* 0x0009e20008211000 */
[----:B------:R-:W-:Y:S05]  /*2150*/  UMOV UR6, UR15 ;  /* 0x0000000f00067c82 */ /* 0x000fea0008000000 */
[----:B----4-:R-:W-:Y:S05]  /*2160*/  BRA.U UP0, `(.L_x_39) ;  /* 0xfffffffd00487547 */ /* 0x010fea000b83ffff */
.L_x_33:
[----:B-1----:R-:W-:Y:S01]  /*2170*/  LEA R2, R14, UR4, 0x3 ;  /* 0x000000040e027c11 */ /* 0x002fe2000f8e18ff */
[----:B------:R-:W-:Y:S01]  /*2180*/  NOP ;  /* 0x0000000000007918 */ /* 0x000fe20000000000 */
[----:B--2---:R-:W-:Y:S02]  /*2190*/  SHF.L.U32 R3, R12, 0x1f, RZ ;  /* 0x0000001f0c037819 */ /* 0x004fe400000006ff */
[----:B------:R-:W-:Y:S02]  /*21a0*/  LEA R4, R14, UR4, 0x4 ;  /* 0x000000040e047c11 */ /* 0x000fe4000f8e20ff */
[----:B------:R-:W1:Y:S02]  /*21b0*/  SYNCS.PHASECHK.TRANS64.TRYWAIT P0, [R2+URZ+0x140], R3 ;  /* 0x00014003020075a7 */ /* 0x000e6400080011ff */
[----:B-1----:R-:W-:Y:S05]  /*21c0*/  @!P0 BRA `(.L_x_40) ;  /* 0x0000006400d88947 */ /* 0x002fea0003800000 */
.L_x_133:
[----:B------:R-:W2:Y:S01]  /*21d0*/  LDS.128 R4, [R4+0x1d0] ;  /* 0x0001d00004047984 */ /* 0x000ea20000000c00 */
[----:B------:R-:W-:Y:S01]  /*21e0*/  ISETP.GE.AND P0, PT, R102, 0x1, PT ;  /* 0x000000016600780c */ /* 0x000fe20003f06270 */
[----:B-1----:R-:W-:Y:S01]  /*21f0*/  VIADD R2, R2, 0x150 ;  /* 0x0000015002027836 */ /* 0x002fe20000000000 */
[----:B------:R-:W-:Y:S01]  /*2200*/  @!PT LDS RZ, [RZ] ;  /* 0x00000000fffff984 */ /* 0x000fe20000000800 */
[----:B------:R-:W-:Y:S01]  /*2210*/  @!PT LDS RZ, [RZ] ;  /* 0x00000000fffff984 */ /* 0x000fe20000000800 */
[----:B------:R-:W-:Y:S01]  /*2220*/  @!PT LDS RZ, [RZ] ;  /* 0x00000000fffff984 */ /* 0x000fe20000000800 */
[----:B------:R-:W-:Y:S01]  /*2230*/  @!PT LDS RZ, [RZ] ;  /* 0x00000000fffff984 */ /* 0x000fe20000000800 */
[----:B------:R1:W-:Y:S06]  /*2240*/  MEMBAR.ALL.CTA ;  /* 0x0000000000007992 */ /* 0x0003ec0000008000 */
[----:B-1----:R-:W1:Y:S01]  /*2250*/  FENCE.VIEW.ASYNC.S ;  /* 0x00000000000073c6 */ /* 0x002e620000000000 */
[----:B------:R-:W-:-:S04]  /*2260*/  PRMT R2, RZ, 0x654, R2 ;  /* 0x00000654ff027816 */ /* 0x000fc80000000002 */
[----:B-1----:R1:W-:Y:S01]  /*2270*/  SYNCS.ARRIVE.TRANS64.RED.A1T0 RZ, [R2+URZ], RZ ;  /* 0x000000ff02ff79a7 */ /* 0x0023e200081004ff */
[----:B--2---:R-:W-:-:S13]  /*2280*/  LOP3.LUT P2, RZ, R6, 0x1, RZ, 0xc0, !PT ;  /* 0x0000000106ff7812 */ /* 0x004fda000784c0ff */
[----:B------:R-:W-:Y:S01]  /*2290*/  @P2 SHF.R.U32.HI R3, RZ, 0x10, R5 ;  /* 0x00000010ff032819 */ /* 0x000fe20000011605 */
[----:B------:R-:W-:Y:S01]  /*22a0*/  VOTEU.ANY UP0, P2 ;  /* 0x0000000000ff7886 */ /* 0x000fe20001000100 */
[----:B------:R-:W-:Y:S02]  /*22b0*/  @P2 MOV R13, R4 ;  /* 0x00000004000d2202 */ /* 0x000fe40000000f00 */
[----:B------:R-:W-:Y:S02]  /*22c0*/  @P2 R2UR.BROADCAST UR5, R3 ;  /* 0x00000000030522ca */ /* 0x000fe400008e0000 */
[----:B------:R-:W-:-:S11]  /*22d0*/  @P2 LOP3.LUT R11, R5, 0xffff, RZ, 0xc0, !PT ;  /* 0x0000ffff050b2812 */ /* 0x000fd600078ec0ff */
[----:B------:R-:W-:Y:S01]  /*22e0*/  @UP0 UMOV UR36, UR5 ;  /* 0x0000000500240c82 */ /* 0x000fe20008000000 */
[----:B-1----:R-:W-:Y:S05]  /*22f0*/  @!P0 BRA `(.L_x_41) ;  /* 0x0000000000b88947 */ /* 0x002fea0003800000 */
[----:B------:R-:W3:Y:S01]  /*2300*/  LDC.64 R4, c[0x0][0xb18] ;  /* 0x0002c600ff047b82 */ /* 0x000ee20000000a00 */
[----:B------:R-:W-:-:S07]  /*2310*/  ISETP.NE.AND P3, PT, R102, 0x1, PT ;  /* 0x000000016600780c */ /* 0x000fce0003f65270 */
[----:B------:R-:W1:Y:S08]  /*2320*/  LDC.64 R6, c[0x0][0xb10] ;  /* 0x0002c400ff067b82 */ /* 0x000e700000000a00 */
[----:B------:R-:W2:Y:S08]  /*2330*/  LDC R17, c[0x0][0xb20] ;  /* 0x0002c800ff117b82 */ /* 0x000eb00000000800 */
[----:B------:R-:W4:Y:S01]  /*2340*/  LDC R20, c[0x0][0xb0c] ;  /* 0x0002c300ff147b82 */ /* 0x000f220000000800 */
[----:B---3--:R-:W-:Y:S01]  /*2350*/  IMAD.HI.U32 R24, R0, R5, RZ ;  /* 0x0000000500187227 */ /* 0x008fe200078e00ff */
[----:B------:R-:W-:-:S06]  /*2360*/  ISETP.NE.AND P0, PT, R4, 0x1, PT ;  /* 0x000000010400780c */ /* 0x000fcc0003f05270 */
[----:B------:R-:W3:Y:S01]  /*2370*/  LDC.64 R2, c[0x0][0xb28] ;  /* 0x0002ca00ff027b82 */ /* 0x000ee20000000a00 */
[----:B-1----:R-:W-:-:S04]  /*2380*/  IMAD.HI.U32 R22, R9, R6, RZ ;  /* 0x0000000609167227 */ /* 0x002fc800078e00ff */
[----:B------:R-:W-:Y:S01]  /*2390*/  IMAD.HI.U32 R26, R13, R6, RZ ;  /* 0x000000060d1a7227 */ /* 0x000fe200078e00ff */
[----:B------:R-:W-:Y:S02]  /*23a0*/  SHF.R.U32.HI R22, RZ, R7, R22 ;  /* 0x00000007ff167219 */ /* 0x000fe40000011616 */
[----:B--2---:R-:W-:Y:S01]  /*23b0*/  SHF.R.U32.HI R19, RZ, R17, R24 ;  /* 0x00000011ff137219 */ /* 0x004fe20000011618 */
[----:B------:R-:W-:Y:S01]  /*23c0*/  IMAD.HI.U32 R24, R11, R5, RZ ;  /* 0x000000050b187227 */ /* 0x000fe200078e00ff */
[----:B------:R-:W-:Y:S02]  /*23d0*/  SHF.R.U32.HI R26, RZ, R7, R26 ;  /* 0x00000007ff1a7219 */ /* 0x000fe4000001161a */
[----:B------:R-:W-:Y:S02]  /*23e0*/  SEL R19, R0, R19, !P0 ;  /* 0x0000001300137207 */ /* 0x000fe40004000000 */
[----:B------:R-:W-:Y:S02]  /*23f0*/  SHF.R.U32.HI R24, RZ, R17, R24 ;  /* 0x00000011ff187219 */ /* 0x000fe40000011618 */
[----:B----4-:R-:W-:-:S02]  /*2400*/  ISETP.NE.AND P1, PT, R20, 0x1, PT ;  /* 0x000000011400780c */ /* 0x010fc40003f25270 */
[----:B------:R-:W-:Y:S02]  /*2410*/  SEL R5, R11, R24, !P0 ;  /* 0x000000180b057207 */ /* 0x000fe40004000000 */
[----:B------:R-:W-:Y:S02]  /*2420*/  SEL R21, R9, R22, !P1 ;  /* 0x0000001609157207 */ /* 0x000fe40004800000 */
[----:B------:R-:W-:Y:S01]  /*2430*/  SEL R7, R13, R26, !P1 ;  /* 0x0000001a0d077207 */ /* 0x000fe20004800000 */
[----:B---3--:R-:W-:Y:S01]  /*2440*/  IMAD.HI.U32 R22, R19, R2, RZ ;  /* 0x0000000213167227 */ /* 0x008fe200078e00ff */
[----:B------:R-:W-:-:S03]  /*2450*/  IADD3 R17, PT, PT, -R5, RZ, RZ ;  /* 0x000000ff05117210 */ /* 0x000fc60007ffe1ff */
        /* <DEDUP_REMOVED lines=11> */
[----:B------:R-:W-:-:S04]  /*2510*/  @!P0 IMAD.HI.U32 R22, R7, R2, RZ ;  /* 0x0000000207168227 */ /* 0x000fc800078e00ff */
[----:B------:R-:W-:Y:S01]  /*2520*/  IMAD.MOV R2, RZ, RZ, -R6 ;  /* 0x000000ffff027224 */ /* 0x000fe200078e0a06 */
[----:B------:R-:W-:-:S03]  /*2530*/  @!P0 SHF.R.U32.HI R22, RZ, R3, R22 ;  /* 0x00000003ff168219 */ /* 0x000fc60000011616 */
[----:B------:R-:W-:Y:S01]  /*2540*/  IMAD R2, R102, R2, R5 ;  /* 0x0000000266027224 */ /* 0x000fe200078e0205 */
        /* <DEDUP_REMOVED lines=9> */
.L_x_41:
[----:B------:R-:W1:Y:S02]  /*25e0*/  LDCU UR5, c[0x0][0xb30] ;  /* 0x00016600ff0577ac */ /* 0x000e640008000800 */
[----:B-1----:R-:W-:-:S09]  /*25f0*/  UISETP.NE.AND UP0, UPT, UR5, 0x1, UPT ;  /* 0x000000010500788c */ /* 0x002fd2000bf05270 */
[----:B------:R-:W-:Y:S05]  /*2600*/  BRA.U UP0, `(.L_x_42) ;  /* 0x0000000100407547 */ /* 0x000fea000b800000 */
[----:B------:R-:W1:Y:S08]  /*2610*/  LDC.64 R4, c[0x0][0xb10] ;  /* 0x0002c400ff047b82 */ /* 0x000e700000000a00 */
[----:B------:R-:W2:Y:S08]  /*2620*/  LDC.64 R2, c[0x0][0xb18] ;  /* 0x0002c600ff027b82 */ /* 0x000eb00000000a00 */
[----:B------:R-:W4:Y:S08]  /*2630*/  LDC R6, c[0x0][0xb20] ;  /* 0x0002c800ff067b82 */ /* 0x000f300000000800 */
[----:B------:R-:W3:Y:S01]  /*2640*/  LDC R20, c[0x0][0xb0c] ;  /* 0x0002c300ff147b82 */ /* 0x000ee20000000800 */
[----:B-1----:R-:W-:-:S05]  /*2650*/  IMAD.HI.U32 R4, R13, R4, RZ ;  /* 0x000000040d047227 */ /* 0x002fca00078e00ff */
[----:B------:R-:W-:Y:S01]  /*2660*/  SHF.R.U32.HI R4, RZ, R5, R4 ;  /* 0x00000005ff047219 */ /* 0x000fe20000011604 */
[----:B--2---:R-:W-:Y:S01]  /*2670*/  IMAD.HI.U32 R3, R11, R3, RZ ;  /* 0x000000030b037227 */ /* 0x004fe200078e00ff */
[----:B------:R-:W-:-:S04]  /*2680*/  ISETP.NE.AND P0, PT, R2, 0x1, PT ;  /* 0x000000010200780c */ /* 0x000fc80003f05270 */
[----:B----4-:R-:W-:-:S04]  /*2690*/  SHF.R.U32.HI R6, RZ, R6, R3 ;  /* 0x00000006ff067219 */ /* 0x010fc80000011603 */
[----:B------:R-:W-:Y:S02]  /*26a0*/  SEL R3, R11, R6, !P0 ;  /* 0x000000060b037207 */ /* 0x000fe40004000000 */
[----:B---3--:R-:W-:-:S04]  /*26b0*/  ISETP.NE.AND P1, PT, R20, 0x1, PT ;  /* 0x000000011400780c */ /* 0x008fc80003f25270 */
[----:B------:R-:W-:-:S05]  /*26c0*/  SEL R4, R13, R4, !P1 ;  /* 0x000000040d047207 */ /* 0x000fca0004800000 */
[----:B------:R-:W-:Y:S02]  /*26d0*/  IMAD.IADD R5, R3, 0x1, -R4 ;  /* 0x0000000103057824 */ /* 0x000fe400078e0a04 */
[----:B------:R-:W-:Y:S02]  /*26e0*/  IMAD.IADD R3, R4, 0x1, -R3 ;  /* 0x0000000104037824 */ /* 0x000fe400078e0a03 */
[----:B------:R-:W-:Y:S02]  /*26f0*/  IMAD R13, R5, R20, R13 ;  /* 0x00000014050d7224 */ /* 0x000fe400078e020d */
[----:B------:R-:W-:-:S07]  /*2700*/  IMAD R11, R3, R2, R11 ;  /* 0x00000002030b7224 */ /* 0x000fce00078e020b */
.L_x_42:
[----:B------:R-:W-:Y:S01]  /*2710*/  VIADD R14, R14, 0x1 ;  /* 0x000000010e0e7836 */ /* 0x000fe20000000000 */
[----:B------:R-:W-:Y:S01]  /*2720*/  PLOP3.LUT P1, PT, PT, PT, PT, 0x80, 0x8 ;  /* 0x000000000008781c */ /* 0x000fe20003f2f070 */
[----:B------:R-:W-:Y:S02]  /*2730*/  IMAD.IADD R219, R13, 0x1, R232 ;  /* 0x000000010ddb7824 */ /* 0x000fe400078e02e8 */
[----:B------:R-:W-:Y:S01]  /*2740*/  IMAD.IADD R233, R11, 0x1, R218 ;  /* 0x000000010be97824 */ /* 0x000fe200078e02da */
[----:B------:R-:W-:-:S04]  /*2750*/  ISETP.NE.AND P0, PT, R14, 0x2, PT ;  /* 0x000000020e00780c */ /* 0x000fc80003f05270 */
[----:B------:R-:W-:Y:S02]  /*2760*/  SEL R3, RZ, 0x1, P0 ;  /* 0x00000001ff037807 */ /* 0x000fe40000000000 */
[----:B------:R-:W-:Y:S02]  /*2770*/  SEL R14, R14, RZ, P0 ;  /* 0x000000ff0e0e7207 */ /* 0x000fe40000000000 */
[----:B------:R-:W-:Y:S01]  /*2780*/  LOP3.LUT R12, R12, R3, RZ, 0x3c, !PT ;  /* 0x000000030c0c7212 */ /* 0x000fe200078e3cff */
[----:B------:R-:W-:Y:S06]  /*2790*/  @P2 BRA `(.L_x_43) ;  /* 0xfffffff000582947 */ /* 0x000fec000383ffff */
[----:B------:R-:W-:Y:S01]  /*27a0*/  UIADD3 UR4, UPT, UPT, UR4, 0x90, URZ ;  /* 0x0000009004047890 */ /* 0x000fe2000fffe0ff */
[----:B------:R-:W-:-:S03]  /*27b0*/  SHF.L.U32 R3, R15, 0x1f, RZ ;  /* 0x0000001f0f037819 */ /* 0x000fc600000006ff */
[----:B------:R-:W-:-:S09]  /*27c0*/  ULEA UR5, UR15, UR4, 0x3 ;  /* 0x000000040f057291 */ /* 0x000fd2000f8e18ff */
[----:B------:R-:W1:Y:S02]  /*27d0*/  SYNCS.PHASECHK.TRANS64.TRYWAIT P0, [UR5], R3 ;  /* 0x00000003ff0075a7 */ /* 0x000e640008001105 */
[----:B-1----:R-:W-:Y:S05]  /*27e0*/  @!P0 BRA `(.L_x_44) ;  /* 0x0000006000648947 */ /* 0x002fea0003800000 */
.L_x_135:
[----:B------:R-:W-:-:S04]  /*27f0*/  UIADD3 UR6, UPT, UPT, UR15, 0x1, URZ ;  /* 0x000000010f067890 */ /* 0x000fc8000fffe0ff */
[----:B------:R-:W-:-:S04]  /*2800*/  UISETP.NE.AND UP0, UPT, UR6, 0x12, UPT ;  /* 0x000000120600788c */ /* 0x000fc8000bf05270 */
[----:B------:R-:W-:Y:S02]  /*2810*/  USEL UR7, URZ, 0x1, UP0 ;  /* 0x00000001ff077887 */ /* 0x000fe40008000000 */
[----:B------:R-:W-:-:S04]  /*2820*/  USEL UR6, UR6, URZ, UP0 ;  /* 0x000000ff06067287 */ /* 0x000fc80008000000 */
[----:B------:R-:W-:Y:S01]  /*2830*/  ULEA UR5, UR6, UR4, 0x3 ;  /* 0x0000000406057291 */ /* 0x000fe2000f8e18ff */
[----:B------:R-:W-:-:S04]  /*2840*/  LOP3.LUT R2, R15, UR7, RZ, 0x3c, !PT ;  /* 0x000000070f027c12 */ /* 0x000fc8000f8e3cff */
[----:B-1----:R-:W-:-:S04]  /*2850*/  SHF.L.U32 R3, R2, 0x1f, RZ ;  /* 0x0000001f02037819 */ /* 0x002fc800000006ff */
[----:B------:R-:W1:Y:S02]  /*2860*/  SYNCS.PHASECHK.TRANS64.TRYWAIT P0, [UR5], R3 ;  /* 0x00000003ff0075a7 */ /* 0x000e640008001105 */
[----:B-1----:R-:W-:Y:S05]  /*2870*/  @!P0 BRA `(.L_x_45) ;  /* 0x0000006000588947 */ /* 0x002fea0003800000 */
.L_x_137:
        /* <DEDUP_REMOVED lines=9> */
.L_x_139:
        /* <DEDUP_REMOVED lines=9> */
.L_x_141:
        /* <DEDUP_REMOVED lines=9> */
.L_x_143:
        /* <DEDUP_REMOVED lines=9> */
.L_x_145:
        /* <DEDUP_REMOVED lines=9> */
.L_x_147:
        /* <DEDUP_REMOVED lines=9> */
.L_x_149:
        /* <DEDUP_REMOVED lines=9> */
.L_x_151:
        /* <DEDUP_REMOVED lines=9> */
.L_x_153:
        /* <DEDUP_REMOVED lines=9> */
.L_x_155:
        /* <DEDUP_REMOVED lines=9> */
.L_x_157:
        /* <DEDUP_REMOVED lines=9> */
.L_x_159:
        /* <DEDUP_REMOVED lines=9> */
.L_x_161:
        /* <DEDUP_REMOVED lines=9> */
.L_x_163:
        /* <DEDUP_REMOVED lines=9> */
.L_x_165:
        /* <DEDUP_REMOVED lines=9> */
.L_x_167:
[----:B------:R-:W-:-:S04]  /*30f0*/  UIADD3 UR6, UPT, UPT, UR6, 0x1, URZ ;  /* 0x0000000106067890 */ /* 0x000fc8000fffe0ff */
[----:B------:R-:W-:-:S04]  /*3100*/  UISETP.NE.AND UP0, UPT, UR6, 0x12, UPT ;  /* 0x000000120600788c */ /* 0x000fc8000bf05270 */
[----:B------:R-:W-:Y:S02]  /*3110*/  USEL UR5, URZ, 0x1, UP0 ;  /* 0x00000001ff057887 */ /* 0x000fe40008000000 */
[----:B------:R-:W-:-:S04]  /*3120*/  USEL UR6, UR6, URZ, UP0 ;  /* 0x000000ff06067287 */ /* 0x000fc80008000000 */
[----:B------:R-:W-:Y:S01]  /*3130*/  ULEA UR6, UR6, UR4, 0x3 ;  /* 0x0000000406067291 */ /* 0x000fe2000f8e18ff */
[----:B-1----:R-:W-:-:S04]  /*3140*/  LOP3.LUT R3, R2, UR5, RZ, 0x3c, !PT ;  /* 0x0000000502037c12 */ /* 0x002fc8000f8e3cff */
[----:B------:R-:W-:Y:S01]  /*3150*/  SHF.L.U32 R3, R3, 0x1f, RZ ;  /* 0x0000001f03037819 */ /* 0x000fe200000006ff */
[----:B---3--:R-:W-:-:S07]  /*3160*/  IMAD.U32 R0, RZ, RZ, UR6 ;  /* 0x00000006ff007e24 */ /* 0x008fce000f8e00ff */
.L_x_61:
[----:B-1----:R1:W2:Y:S02]  /*3170*/  SYNCS.PHASECHK.TRANS64.TRYWAIT P0, [R0+URZ], R3 ;  /* 0x00000003000075a7 */ /* 0x0022a400080011ff */
[----:B--2---:R-:W-:Y:S05]  /*3180*/  @!P0 NANOSLEEP.SYNCS 0x989680 ;  /* 0x009896800000895d */ /* 0x004fea0003900000 */
[----:B------:R-:W2:Y:S02]  /*3190*/  @!P0 SYNCS.PHASECHK.TRANS64 P0, [R0+URZ], R3 ;  /* 0x00000003000085a7 */ /* 0x000ea400080010ff */
[----:B--2---:R-:W-:Y:S05]  /*31a0*/  @P0 EXIT ;  /* 0x000000000000094d */ /* 0x004fea0003800000 */
[----:B------:R-:W-:Y:S05]  /*31b0*/  BRA `(.L_x_61) ;  /* 0xfffffffc00ec7947 */ /* 0x000fea000383ffff */
.L_x_23:
[----:B------:R-:W-:-:S04]  /*31c0*/  UISETP.NE.AND UP1, UPT, UR37, URZ, UPT ;  /* 0x000000ff2500728c */ /* 0x000fc8000bf25270 */
[----:B------:R-:W-:-:S09]  /*31d0*/  UISETP.NE.OR UP1, UPT, UR10, 0x1, UP1 ;  /* 0x000000010a00788c */ /* 0x000fd20008f25670 */
[----:B------:R-:W-:Y:S05]  /*31e0*/  BRA.U UP1, `(.L_x_62) ;  /* 0x00000005014c7547 */ /* 0x000fea000b800000 */
[----:B------:R-:W-:Y:S01]  /*31f0*/  HFMA2 R11, -RZ, RZ, 0, 0 ;  /* 0x00000000ff0b7431 */ /* 0x000fe200000001ff */
[----:B------:R-:W-:Y:S01]  /*3200*/  ISETP.GE.U32.AND P2, PT, R10, 0x2, PT ;  /* 0x000000020a00780c */ /* 0x000fe20003f46070 */
[----:B------:R-:W-:Y:S01]  /*3210*/  IMAD.MOV.U32 R12, RZ, RZ, 0x1 ;  /* 0x00000001ff0c7424 */ /* 0x000fe200078e00ff */
[----:B------:R-:W-:Y:S01]  /*3220*/  CS2R R8, SRZ ;  /* 0x0000000000087805 */ /* 0x000fe2000001ff00 */
[----:B------:R-:W-:Y:S01]  /*3230*/  IMAD.MOV.U32 R3, RZ, RZ, RZ ;  /* 0x000000ffff037224 */ /* 0x000fe200078e00ff */
[----:B------:R-:W-:Y:S01]  /*3240*/  UMOV UR4, 0x400 ;  /* 0x0000040000047882 */ /* 0x000fe20000000000 */
[----:B------:R-:W-:Y:S01]  /*3250*/  UMOV UR6, URZ ;  /* 0x000000ff00067c82 */ /* 0x000fe20008000000 */
[----:B------:R-:W-:-:S12]  /*3260*/  ULEA UR37, UR37, UR4, 0x18 ;  /* 0x0000000425257291 */ /* 0x000fd8000f8ec0ff */
.L_x_66:
[----:B------:R-:W-:Y:S02]  /*3270*/  LEA R0, R3, UR37, 0x3 ;  /* 0x0000002503007c11 */ /* 0x000fe4000f8e18ff */
[----:B------:R-:W-:-:S03]  /*3280*/  SHF.L.U32 R5, R8, 0x1f, RZ ;  /* 0x0000001f08057819 */ /* 0x000fc600000006ff */
[----:B------:R-:W-:Y:S01]  /*3290*/  VIADD R4, R0, 0x1b0 ;  /* 0x000001b000047836 */ /* 0x000fe20000000000 */
[----:B------:R-:W1:Y:S02]  /*32a0*/  SYNCS.PHASECHK.TRANS64.TRYWAIT P0, [R0+URZ+0x1a0], R5 ;  /* 0x0001a005000075a7 */ /* 0x000e6400080011ff */
[----:B-1----:R-:W-:Y:S05]  /*32b0*/  @!P0 BRA `(.L_x_63) ;  /* 0x0000005c00488947 */ /* 0x002fea0003800000 */
.L_x_168:
[----:B------:R-:W-:Y:S01]  /*32c0*/  ULEA UR5, UR6, UR37, 0x3 ;  /* 0x0000002506057291 */ /* 0x000fe2000f8e18ff */
[----:B------:R-:W-:Y:S01]  /*32d0*/  PRMT R4, RZ, 0x654, R4 ;  /* 0x00000654ff047816 */ /* 0x000fe20000000004 */
[----:B-1----:R-:W-:Y:S01]  /*32e0*/  @!P2 IMAD.MOV.U32 R5, RZ, RZ, 0x10 ;  /* 0x00000010ff05a424 */ /* 0x002fe200078e00ff */
[----:B------:R-:W-:Y:S01]  /*32f0*/  SHF.L.U32 R7, R12, 0x1f, RZ ;  /* 0x0000001f0c077819 */ /* 0x000fe200000006ff */
[----:B------:R-:W-:Y:S01]  /*3300*/  UIADD3 UR4, UPT, UPT, UR5, 0x140, URZ ;  /* 0x0000014005047890 */ /* 0x000fe2000fffe0ff */
[----:B------:R1:W-:Y:S05]  /*3310*/  SYNCS.ARRIVE.TRANS64.RED.A1T0 RZ, [R4+URZ], RZ ;  /* 0x000000ff04ff79a7 */ /* 0x0003ea00081004ff */
[----:B------:R-:W-:Y:S01]  /*3320*/  IMAD.U32 R13, RZ, RZ, UR4 ;  /* 0x00000004ff0d7e24 */ /* 0x000fe2000f8e00ff */
[----:B------:R-:W2:Y:S04]  /*3330*/  SYNCS.PHASECHK.TRANS64.TRYWAIT P0, [UR5+0x150], R7 ;  /* 0x00015007ff0075a7 */ /* 0x000ea80008001105 */
[----:B------:R-:W-:Y:S01]  /*3340*/  PRMT R13, R10, 0x654, R13 ;  /* 0x000006540a0d7816 */ /* 0x000fe2000000000d */
[----:B-12---:R-:W-:Y:S06]  /*3350*/  @!P0 BRA `(.L_x_64) ;  /* 0x0000005c00348947 */ /* 0x006fec0003800000 */
.L_x_170:
[----:B------:R-:W-:Y:S01]  /*3360*/  ULEA UR4, UR6, UR37, 0x4 ;  /* 0x0000002506047291 */ /* 0x000fe2000f8e20ff */
[----:B------:R-:W-:Y:S01]  /*3370*/  SEL R2, R13, R2, !P2 ;  /* 0x000000020d027207 */ /* 0x000fe20005000000 */
[----:B------:R-:W-:Y:S01]  /*3380*/  UIADD3 UR5, UPT, UPT, UR5, 0x140, URZ ;  /* 0x0000014005057890 */ /* 0x000fe2000fffe0ff */
[----:B-1----:R-:W-:Y:S01]  /*3390*/  LEA R0, R11, UR37, 0x3 ;  /* 0x000000250b007c11 */ /* 0x002fe2000f8e18ff */
[----:B------:R-:W-:Y:S01]  /*33a0*/  UIADD3 UR4, UPT, UPT, UR4, 0x1d0, URZ ;  /* 0x000001d004047890 */ /* 0x000fe2000fffe0ff */
[----:B------:R1:W-:Y:S01]  /*33b0*/  @!P2 SYNCS.ARRIVE.TRANS64.RED RZ, [R2+URZ], R5 ;  /* 0x0000000502ffa9a7 */ /* 0x0003e200080004ff */
[----:B------:R-:W-:Y:S01]  /*33c0*/  UIADD3 UR6, UPT, UPT, UR6, 0x1, URZ ;  /* 0x0000000106067890 */ /* 0x000fe2000fffe0ff */
[----:B------:R-:W-:-:S03]  /*33d0*/  VIADD R3, R3, 0x1 ;  /* 0x0000000103037836 */ /* 0x000fc60000000000 */
[----:B------:R-:W-:Y:S02]  /*33e0*/  UISETP.NE.AND UP0, UPT, UR6, 0x2, UPT ;  /* 0x000000020600788c */ /* 0x000fe4000bf05270 */
[----:B------:R-:W-:Y:S01]  /*33f0*/  ISETP.NE.AND P0, PT, R3, 0x2, PT ;  /* 0x000000020300780c */ /* 0x000fe20003f05270 */
[----:B------:R-:W-:Y:S06]  /*3400*/  UGETNEXTWORKID.BROADCAST [UR4], [UR5] ;  /* 0x00000000040073ca */ /* 0x000fec0008000100 */
[----:B------:R-:W-:Y:S02]  /*3410*/  USEL UR4, URZ, 0x1, UP0 ;  /* 0x00000001ff047887 */ /* 0x000fe40008000000 */
[----:B------:R-:W-:-:S04]  /*3420*/  USEL UR6, UR6, URZ, UP0 ;  /* 0x000000ff06067287 */ /* 0x000fc80008000000 */
[----:B------:R-:W-:Y:S02]  /*3430*/  LOP3.LUT R12, R12, UR4, RZ, 0x3c, !PT ;  /* 0x000000040c0c7c12 */ /* 0x000fe4000f8e3cff */
[----:B-1----:R-:W-:-:S04]  /*3440*/  SHF.L.U32 R5, R9, 0x1f, RZ ;  /* 0x0000001f09057819 */ /* 0x002fc800000006ff */
[----:B------:R-:W1:Y:S02]  /*3450*/  SYNCS.PHASECHK.TRANS64.TRYWAIT P1, [R0+URZ+0x140], R5 ;  /* 0x00014005000075a7 */ /* 0x000e6400080211ff */
[----:B-1----:R-:W-:Y:S05]  /*3460*/  @!P1 BRA `(.L_x_65) ;  /* 0x0000005c00089947 */ /* 0x002fea0003800000 */
.L_x_171:
[----:B------:R-:W-:Y:S01]  /*3470*/  LEA R4, R11, UR37, 0x4 ;  /* 0x000000250b047c11 */ /* 0x000fe2000f8e20ff */
[----:B-1----:R-:W-:Y:S01]  /*3480*/  VIADD R0, R0, 0x150 ;  /* 0x0000015000007836 */ /* 0x002fe20000000000 */
[----:B------:R-:W-:Y:S01]  /*3490*/  SEL R3, R3, RZ, P0 ;  /* 0x000000ff03037207 */ /* 0x000fe20000000000 */
[----:B------:R-:W-:-:S03]  /*34a0*/  VIADD R11, R11, 0x1 ;  /* 0x000000010b0b7836 */ /* 0x000fc60000000000 */
[----:B------:R-:W1:Y:S01]  /*34b0*/  LDS.128 R4, [R4+0x1d0] ;  /* 0x0001d00004047984 */ /* 0x000e620000000c00 */
[----:B------:R-:W-:Y:S02]  /*34c0*/  PRMT R0, RZ, 0x654, R0 ;  /* 0x00000654ff007816 */ /* 0x000fe40000000000 */
[C---:B------:R-:W-:Y:S01]  /*34d0*/  ISETP.NE.AND P1, PT, R11.reuse, 0x2, PT ;  /* 0x000000020b00780c */ /* 0x040fe20003f25270 */
[----:B------:R-:W-:Y:S01]  /*34e0*/  @!PT LDS RZ, [RZ] ;  /* 0x00000000fffff984 */ /* 0x000fe20000000800 */
[----:B------:R-:W-:Y:S01]  /*34f0*/  @!PT LDS RZ, [RZ] ;  /* 0x00000000fffff984 */ /* 0x000fe20000000800 */
[----:B------:R-:W-:Y:S01]  /*3500*/  @!PT LDS RZ, [RZ] ;  /* 0x00000000fffff984 */ /* 0x000fe20000000800 */
[----:B------:R-:W-:Y:S01]  /*3510*/  @!PT LDS RZ, [RZ] ;  /* 0x00000000fffff984 */ /* 0x000fe20000000800 */
[----:B------:R2:W-:Y:S06]  /*3520*/  MEMBAR.ALL.CTA ;  /* 0x0000000000007992 */ /* 0x0005ec0000008000 */
[----:B--2---:R-:W2:Y:S01]  /*3530*/  FENCE.VIEW.ASYNC.S ;  /* 0x00000000000073c6 */ /* 0x004ea20000000000 */
[----:B------:R-:W-:Y:S01]  /*3540*/  SEL R11, R11, RZ, P1 ;  /* 0x000000ff0b0b7207 */ /* 0x000fe20000800000 */
[----:B--2---:R2:W-:Y:S01]  /*3550*/  SYNCS.ARRIVE.TRANS64.RED.A1T0 RZ, [R0+URZ], RZ ;  /* 0x000000ff00ff79a7 */ /* 0x0045e200081004ff */
[----:B-1----:R-:W-:-:S02]  /*3560*/  LOP3.LUT P3, RZ, R6, 0x1, RZ, 0xc0, !PT ;  /* 0x0000000106ff7812 */ /* 0x002fc4000786c0ff */
[----:B------:R-:W-:-:S04]  /*3570*/  SEL R5, RZ, 0x1, P0 ;  /* 0x00000001ff057807 */ /* 0x000fc80000000000 */
[----:B------:R-:W-:Y:S02]  /*3580*/  LOP3.LUT R8, R8, R5, RZ, 0x3c, !PT ;  /* 0x0000000508087212 */ /* 0x000fe400078e3cff */
[----:B--2---:R-:W-:-:S04]  /*3590*/  SEL R0, RZ, 0x1, P1 ;  /* 0x00000001ff007807 */ /* 0x004fc80000800000 */
[----:B------:R-:W-:Y:S01]  /*35a0*/  LOP3.LUT R9, R9, R0, RZ, 0x3c, !PT ;  /* 0x0000000009097212 */ /* 0x000fe200078e3cff */
[----:B------:R-:W-:Y:S06]  /*35b0*/  @P3 BRA `(.L_x_66) ;  /* 0xfffffffc002c3947 */ /* 0x000fec000383ffff */
[----:B------:R-:W-:Y:S01]  /*35c0*/  ULEA UR5, UR6, UR37, 0x3 ;  /* 0x0000002506057291 */ /* 0x000fe2000f8e18ff */
[----:B------:R-:W-:-:S08]  /*35d0*/  SHF.L.U32 R3, R12, 0x1f, RZ ;  /* 0x0000001f0c037819 */ /* 0x000fd000000006ff */
[----:B------:R-:W1:Y:S02]  /*35e0*/  SYNCS.PHASECHK.TRANS64 P0, [UR5+0x150], R3 ;  /* 0x00015003ff0075a7 */ /* 0x000e640008001005 */
[----:B-1----:R-:W-:Y:S05]  /*35f0*/  @P0 BRA `(.L_x_67) ;  /* 0x0000000000080947 */ /* 0x002fea0003800000 */
[----:B------:R-:W1:Y:S02]  /*3600*/  SYNCS.PHASECHK.TRANS64.TRYWAIT P0, [UR5+0x150], R3 ;  /* 0x00015003ff0075a7 */ /* 0x000e640008001105 */
[----:B-1----:R-:W-:Y:S05]  /*3610*/  @!P0 BRA `(.L_x_68) ;  /* 0x0000005800b08947 */ /* 0x002fea0003800000 */
.L_x_67:
[----:B------:R-:W-:-:S04]  /*3620*/  UIADD3 UR4, UPT, UPT, UR6, 0x1, URZ ;  /* 0x0000000106047890 */ /* 0x000fc8000fffe0ff */
[----:B------:R-:W-:-:S04]  /*3630*/  UISETP.NE.AND UP0, UPT, UR4, 0x2, UPT ;  /* 0x000000020400788c */ /* 0x000fc8000bf05270 */
[----:B------:R-:W-:Y:S02]  /*3640*/  USEL UR7, URZ, 0x1, UP0 ;  /* 0x00000001ff077887 */ /* 0x000fe40008000000 */
[----:B------:R-:W-:-:S04]  /*3650*/  USEL UR4, UR4, URZ, UP0 ;  /* 0x000000ff04047287 */ /* 0x000fc80008000000 */
[----:B------:R-:W-:Y:S01]  /*3660*/  ULEA UR4, UR4, UR37, 0x3 ;  /* 0x0000002504047291 */ /* 0x000fe2000f8e18ff */
[----:B-1----:R-:W-:-:S04]  /*3670*/  LOP3.LUT R3, R12, UR7, RZ, 0x3c, !PT ;  /* 0x000000070c037c12 */ /* 0x002fc8000f8e3cff */
[----:B------:R-:W-:-:S04]  /*3680*/  SHF.L.U32 R0, R3, 0x1f, RZ ;  /* 0x0000001f03007819 */ /* 0x000fc800000006ff */
[----:B------:R-:W1:Y:S02]  /*3690*/  SYNCS.PHASECHK.TRANS64 P0, [UR4+0x150], R0 ;  /* 0x00015000ff0075a7 */ /* 0x000e640008001004 */
[----:B-1----:R-:W-:Y:S05]  /*36a0*/  @P0 EXIT ;  /* 0x000000000000094d */ /* 0x002fea0003800000 */
[----:B------:R-:W-:Y:S02]  /*36b0*/  SHF.L.U32 R3, R3, 0x1f, RZ ;  /* 0x0000001f03037819 */ /* 0x000fe400000006ff */
[----:B------:R-:W-:-:S07]  /*36c0*/  MOV R0, UR4 ;  /* 0x0000000400007c02 */ /* 0x000fce0008000f00 */
.L_x_69:
[----:B-1----:R1:W2:Y:S02]  /*36d0*/  SYNCS.PHASECHK.TRANS64.TRYWAIT P0, [R0+URZ+0x150], R3 ;  /* 0x00015003000075a7 */ /* 0x0022a400080011ff */
[----:B--2---:R-:W-:Y:S05]  /*36e0*/  @!P0 NANOSLEEP.SYNCS 0x989680 ;  /* 0x009896800000895d */ /* 0x004fea0003900000 */
[----:B------:R-:W2:Y:S02]  /*36f0*/  @!P0 SYNCS.PHASECHK.TRANS64 P0, [R0+URZ+0x150], R3 ;  /* 0x00015003000085a7 */ /* 0x000ea400080010ff */
[----:B--2---:R-:W-:Y:S05]  /*3700*/  @P0 EXIT ;  /* 0x000000000000094d */ /* 0x004fea0003800000 */
[----:B------:R-:W-:Y:S05]  /*3710*/  BRA `(.L_x_69) ;  /* 0xfffffffc00ec7947 */ /* 0x000fea000383ffff */
.L_x_62:
[----:B------:R-:W-:Y:S05]  /*3720*/  BRA.U UP4, `(.L_x_70) ;  /* 0x0000001104a07547 */ /* 0x000fea000b800000 */
[----:B------:R-:W-:Y:S01]  /*3730*/  UMOV UR4, 0x40 ;  /* 0x0000004000047882 */ /* 0x000fe20000000000 */
[----:B------:R-:W-:Y:S01]  /*3740*/  NOP ;  /* 0x0000000000007918 */ /* 0x000fe20000000000 */
[----:B------:R-:W-:Y:S01]  /*3750*/  ULEA UR4, UR37, UR4, 0x18 ;  /* 0x0000000425047291 */ /* 0x000fe2000f8ec0ff */
[----:B------:R-:W-:Y:S02]  /*3760*/  UMOV UR5, 0x400 ;  /* 0x0000040000057882 */ /* 0x000fe40000000000 */
[----:B------:R-:W-:-:S06]  /*3770*/  ULEA UR37, UR37, UR5, 0x18 ;  /* 0x0000000525257291 */ /* 0x000fcc000f8ec0ff */
[----:B------:R-:W1:Y:S02]  /*3780*/  LDS.U8 R2, [UR4+0x1c] ;  /* 0x00001c04ff027984 */ /* 0x000e640008000000 */
[----:B-1----:R-:W-:-:S13]  /*3790*/  ISETP.NE.AND P0, PT, R2, RZ, PT ;  /* 0x000000ff0200720c */ /* 0x002fda0003f05270 */
[----:B------:R-:W-:Y:S05]  /*37a0*/  @P0 BRA `(.L_x_71) ;  /* 0x0000000400080947 */ /* 0x000fea0003800000 */
[----:B------:R-:W-:Y:S02]  /*37b0*/  UISETP.NE.U32.AND UP0, UPT, UR9, 0x1, UPT ;  /* 0x000000010900788c */ /* 0x000fe4000bf05070 */
[----:B------:R-:W-:-:S07]  /*37c0*/  UIADD3 UR6, UPT, UPT, UR4, 0x8, URZ ;  /* 0x0000000804067890 */ /* 0x000fce000fffe0ff */
[----:B------:R-:W-:Y:S05]  /*37d0*/  BRA.U !UP0, `(.L_x_72) ;  /* 0x00000001089c7547 */ /* 0x000fea000b800000 */
[----:B------:R-:W-:Y:S01]  /*37e0*/  ELECT P0, URZ, PT ;  /* 0x0000000000ff782f */ /* 0x000fe20003800000 */
[----:B------:R-:W-:-:S12]  /*37f0*/  BSSY B0, `(.L_x_72) ;  /* 0x0000025000007945 */ /* 0x000fd80003800000 */
[----:B------:R-:W-:Y:S05]  /*3800*/  @!P0 BRA `(.L_x_73) ;  /* 0x00000000008c8947 */ /* 0x000fea0003800000 */
[----:B------:R-:W-:-:S05]  /*3810*/  UMOV UR5, 0x10 ;  /* 0x0000001000057882 */ /* 0x000fca0000000000 */
[----:B------:R-:W-:Y:S04]  /*3820*/  DEPBAR.LE SB1, 0x36 ;  /* 0x00009d800000791a */ /* 0x000fe80000000000 */
[----:B------:R-:W1:Y:S02]  /*3830*/  UTCATOMSWS.2CTA.FIND_AND_SET.ALIGN UP1, UR5, UR5 ;  /* 0x00000005000575e3 */ /* 0x000e640008220800 */
[----:B-1----:R-:W-:Y:S01]  /*3840*/  MOV R11, UR5 ;  /* 0x00000005000b7c02 */ /* 0x002fe20008000f00 */
[----:B------:R-:W-:Y:S06]  /*3850*/  BRA.U UP1, `(.L_x_74) ;  /* 0x0000000101187547 */ /* 0x000fec000b800000 */
.L_x_75:
[----:B------:R-:W-:Y:S05]  /*3860*/  NANOSLEEP 0x64 ;  /* 0x000000640000795d */ /* 0x000fea0003800000 */
[----:B------:R-:W-:-:S05]  /*3870*/  UMOV UR5, 0x10 ;  /* 0x0000001000057882 */ /* 0x000fca0000000000 */
[----:B------:R-:W-:Y:S04]  /*3880*/  DEPBAR.LE SB1, 0x36 ;  /* 0x00009d800000791a */ /* 0x000fe80000000000 */
[----:B------:R-:W1:Y:S02]  /*3890*/  UTCATOMSWS.2CTA.FIND_AND_SET.ALIGN UP1, UR5, UR5 ;  /* 0x00000005000575e3 */ /* 0x000e640008220800 */
[----:B-1----:R-:W-:Y:S01]  /*38a0*/  MOV R11, UR5 ;  /* 0x00000005000b7c02 */ /* 0x002fe20008000f00 */
[----:B------:R-:W-:Y:S05]  /*38b0*/  BRA.U !UP1, `(.L_x_75) ;  /* 0xfffffffd09e87547 */ /* 0x000fea000b83ffff */
.L_x_74:
[----:B------:R-:W1:Y:S01]  /*38c0*/  LDS R5, [UR4+0x10] ;  /* 0x00001004ff057984 */ /* 0x000e620008000800 */
[----:B------:R-:W-:Y:S01]  /*38d0*/  IMAD.U32 R3, RZ, RZ, UR37 ;  /* 0x00000025ff037e24 */ /* 0x000fe2000f8e00ff */
[----:B------:R-:W-:-:S03]  /*38e0*/  MOV R2, UR8 ;  /* 0x0000000800027c02 */ /* 0x000fc60008000f00 */
[----:B------:R-:W-:Y:S01]  /*38f0*/  VIADD R3, R3, 0x1f0 ;  /* 0x000001f003037836 */ /* 0x000fe20000000000 */
[----:B-1----:R-:W-:-:S04]  /*3900*/  SHF.L.U32 R5, R5, 0x1f, RZ ;  /* 0x0000001f05057819 */ /* 0x002fc800000006ff */
[----:B------:R-:W1:Y:S02]  /*3910*/  SYNCS.PHASECHK.TRANS64.TRYWAIT P0, [UR4+0x8], R5 ;  /* 0x00000805ff0075a7 */ /* 0x000e640008001104 */
[----:B-1----:R-:W-:Y:S05]  /*3920*/  @P0 BRA `(.L_x_76) ;  /* 0x0000000000080947 */ /* 0x002fea0003800000 */
[----:B------:R-:W1:Y:S02]  /*3930*/  SYNCS.PHASECHK.TRANS64.TRYWAIT P0, [UR4+0x8], R5 ;  /* 0x00000805ff0075a7 */ /* 0x000e640008001104 */
[----:B-1----:R-:W-:Y:S05]  /*3940*/  @!P0 BRA `(.L_x_77) ;  /* 0x0000005400fc8947 */ /* 0x002fea0003800000 */
.L_x_76:
[----:B-1----:R-:W-:Y:S01]  /*3950*/  HFMA2 R4, -RZ, RZ, 0, 5.9604644775390625e-08 ;  /* 0x00000001ff047431 */ /* 0x002fe200000001ff */
[----:B------:R-:W-:Y:S01]  /*3960*/  UPRMT UR5, UR8, 0x654, UR6 ;  /* 0x0000065408057896 */ /* 0x000fe20008000006 */
[----:B------:R-:W-:Y:S01]  /*3970*/  IMAD.MOV.U32 R6, RZ, RZ, 0xffff ;  /* 0x0000ffffff067424 */ /* 0x000fe200078e00ff */
[----:B------:R-:W-:Y:S01]  /*3980*/  PRMT R2, R2, 0x654, R3 ;  /* 0x0000065402027816 */ /* 0x000fe20000000003 */
[----:B------:R-:W-:Y:S02]  /*3990*/  IMAD.MOV.U32 R5, RZ, RZ, 0x4 ;  /* 0x00000004ff057424 */ /* 0x000fe400078e00ff */
[----:B------:R-:W-:Y:S01]  /*39a0*/  IMAD.SHL.U32 R9, R11, 0x20, RZ ;  /* 0x000000200b097824 */ /* 0x000fe200078e00ff */
[----:B------:R-:W-:Y:S02]  /*39b0*/  MOV R3, UR5 ;  /* 0x0000000500037c02 */ /* 0x000fe40008000f00 */
[-C--:B------:R-:W-:Y:S01]  /*39c0*/  SHF.L.U32 R7, R6, R11.reuse, RZ ;  /* 0x0000000b06077219 */ /* 0x080fe200000006ff */
[----:B------:R1:W-:Y:S01]  /*39d0*/  SYNCS.ARRIVE.TRANS64.RED RZ, [UR5], R5 ;  /* 0x00000005ffff79a7 */ /* 0x0003e20008000405 */
[----:B------:R-:W-:Y:S01]  /*39e0*/  SHF.L.U32 R6, R4, R11, RZ ;  /* 0x0000000b04067219 */ /* 0x000fe200000006ff */
[----:B------:R1:W-:Y:S04]  /*39f0*/  STS [UR37+0x1f0], R9 ;  /* 0x0001f009ff007988 */ /* 0x0003e80008000825 */
[----:B------:R1:W-:Y:S04]  /*3a00*/  STAS [R2.64], R11 ;  /* 0x0000000b02007dbd */ /* 0x0003e8000c0008ff */
[----:B------:R1:W-:Y:S04]  /*3a10*/  ATOMS.OR RZ, [UR4+0x14], R7 ;  /* 0x00001407ffff798c */ /* 0x0003e8000b000004 */
[----:B------:R1:W-:Y:S04]  /*3a20*/  ATOMS.OR RZ, [UR4+0x18], R6 ;  /* 0x00001806ffff798c */ /* 0x0003e8000b000004 */
[----:B------:R1:W-:Y:S02]  /*3a30*/  ATOMS.XOR RZ, [UR4+0x10], R4 ;  /* 0x00001004ffff798c */ /* 0x0003e4000b800004 */
.L_x_73:
[----:B------:R-:W-:Y:S05]  /*3a40*/  BSYNC B0 ;  /* 0x0000000000007941 */ /* 0x000fea0003800000 */
.L_x_72:
[----:B------:R-:W-:Y:S05]  /*3a50*/  BRA.U UP0, `(.L_x_78) ;  /* 0x00000001006c7547 */ /* 0x000fea000b800000 */
[----:B------:R-:W-:-:S03]  /*3a60*/  UMOV UR5, 0xffffffff ;  /* 0xffffffff00057882 */ /* 0x000fc60000000000 */
[----:B------:R-:W-:Y:S05]  /*3a70*/  BRA.DIV UR5, `(.L_x_79) ;  /* 0x0000005605c87947 */ /* 0x000fea000b800000 */
[----:B------:R-:W-:-:S13]  /*3a80*/  ELECT P6, URZ, PT ;  /* 0x0000000000ff782f */ /* 0x000fda00038c0000 */
.L_x_175:
[----:B------:R-:W-:Y:S05]  /*3a90*/  @!P6 BRA `(.L_x_78) ;  /* 0x00000000005ce947 */ /* 0x000fea0003800000 */
[----:B-1----:R-:W1:Y:S02]  /*3aa0*/  LDS R3, [UR4+0x10] ;  /* 0x00001004ff037984 */ /* 0x002e640008000800 */
[----:B-1----:R-:W-:-:S04]  /*3ab0*/  SHF.L.U32 R3, R3, 0x1f, RZ ;  /* 0x0000001f03037819 */ /* 0x002fc800000006ff */
[----:B------:R-:W1:Y:S02]  /*3ac0*/  SYNCS.PHASECHK.TRANS64.TRYWAIT P0, [UR4+0x8], R3 ;  /* 0x00000803ff0075a7 */ /* 0x000e640008001104 */
[----:B-1----:R-:W-:Y:S05]  /*3ad0*/  @P0 BRA `(.L_x_80) ;  /* 0x0000000000080947 */ /* 0x002fea0003800000 */
[----:B------:R-:W1:Y:S02]  /*3ae0*/  SYNCS.PHASECHK.TRANS64.TRYWAIT P0, [UR4+0x8], R3 ;  /* 0x00000803ff0075a7 */ /* 0x000e640008001104 */
[----:B-1----:R-:W-:Y:S05]  /*3af0*/  @!P0 BRA `(.L_x_81) ;  /* 0x0000005400c88947 */ /* 0x002fea0003800000 */
.L_x_80:
[----:B------:R-:W2:Y:S01]  /*3b00*/  LDS R5, [UR37+0x1f0] ;  /* 0x0001f025ff057984 */ /* 0x000ea20008000800 */
[----:B-1----:R-:W-:Y:S02]  /*3b10*/  HFMA2 R2, -RZ, RZ, 0, 5.9604644775390625e-08 ;  /* 0x00000001ff027431 */ /* 0x002fe400000001ff */
[----:B------:R-:W-:Y:S01]  /*3b20*/  IMAD.MOV.U32 R3, RZ, RZ, 0xffff ;  /* 0x0000ffffff037424 */ /* 0x000fe200078e00ff */
[----:B------:R-:W-:Y:S01]  /*3b30*/  UPRMT UR5, UR8, 0x654, UR6 ;  /* 0x0000065408057896 */ /* 0x000fe20008000006 */
[----:B--2---:R-:W-:-:S03]  /*3b40*/  IMAD.SHL.U32 R4, R5, 0x20, RZ ;  /* 0x0000002005047824 */ /* 0x004fc600078e00ff */
[-C--:B------:R-:W-:Y:S02]  /*3b50*/  SHF.L.U32 R3, R3, R5.reuse, RZ ;  /* 0x0000000503037219 */ /* 0x080fe400000006ff */
[----:B------:R-:W-:Y:S01]  /*3b60*/  SHF.L.U32 R5, R2, R5, RZ ;  /* 0x0000000502057219 */ /* 0x000fe200000006ff */
[----:B------:R2:W-:Y:S04]  /*3b70*/  STS [UR37+0x1f0], R4 ;  /* 0x0001f004ff007988 */ /* 0x0005e80008000825 */
[----:B------:R2:W-:Y:S04]  /*3b80*/  ATOMS.OR RZ, [UR4+0x14], R3 ;  /* 0x00001403ffff798c */ /* 0x0005e8000b000004 */
[----:B------:R2:W-:Y:S01]  /*3b90*/  ATOMS.OR RZ, [UR4+0x18], R5 ;  /* 0x00001805ffff798c */ /* 0x0005e2000b000004 */
[----:B------:R-:W-:Y:S03]  /*3ba0*/  SYNCS.ARRIVE.TRANS64.RED.A1T0 RZ, [UR5], RZ ;  /* 0x000000ffffff79a7 */ /* 0x000fe60008100405 */
[----:B------:R2:W-:Y:S01]  /*3bb0*/  ATOMS.XOR RZ, [UR4+0x10], R2 ;  /* 0x00001002ffff798c */ /* 0x0005e2000b800004 */
[----:B------:R-:W-:Y:S05]  /*3bc0*/  BRA `(.L_x_78) ;  /* 0x0000000000107947 */ /* 0x000fea0003800000 */
.L_x_71:
[----:B------:R-:W-:-:S05]  /*3bd0*/  MOV R2, 0xffffffff ;  /* 0xffffffff00027802 */ /* 0x000fca0000000f00 */
[----:B------:R1:W-:Y:S02]  /*3be0*/  STS [UR37+0x1f0], R2 ;  /* 0x0001f002ff007988 */ /* 0x0003e40008000825 */
[----:B-1----:R-:W-:Y:S02]  /*3bf0*/  MOV R2, 0x3c10 ;  /* 0x00003c1000027802 */ /* 0x002fe40000000f00 */
[----:B-----5:R-:W-:Y:S05]  /*3c00*/  CALL.REL.NOINC `($__internal_1_$__cuda_sm10x_tcgen05_guardrail_trap_phase_invalid_during_alloc) ;  /* 0x0000005800d07944 */ /* 0x020fea0003c00000 */
.L_x_78:
[----:B------:R-:W-:Y:S05]  /*3c10*/  WARPSYNC.ALL ;  /* 0x0000000000007948 */ /* 0x000fea0003800000 */
[----:B------:R-:W3:Y:S01]  /*3c20*/  S2UR UR11, SR_CgaCtaId ;  /* 0x00000000000b79c3 */ /* 0x000ee20000008800 */
[----:B------:R-:W-:Y:S01]  /*3c30*/  UMOV UR4, 0x400 ;  /* 0x0000040000047882 */ /* 0x000fe20000000000 */
[----:B------:R-:W-:-:S06]  /*3c40*/  NOP ;  /* 0x0000000000007918 */ /* 0x000fcc0000000000 */
[----:B------:R-:W-:Y:S06]  /*3c50*/  BAR.ARV 0x6, 0xa0 ;  /* 0x0182800000007b1d */ /* 0x000fec0000002000 */
[----:B------:R-:W4:Y:S01]  /*3c60*/  LDCU UR5, c[0x0][0x38c] ;  /* 0x00007180ff0577ac */ /* 0x000f220008000800 */
[----:B------:R-:W-:Y:S01]  /*3c70*/  LOP3.LUT R0, R0, 0xffff, RZ, 0xc0, !PT ;  /* 0x0000ffff00007812 */ /* 0x000fe200078ec0ff */
[----:B-1----:R-:W-:Y:S01]  /*3c80*/  IMAD.MOV.U32 R9, RZ, RZ, 0x1 ;  /* 0x00000001ff097424 */ /* 0x002fe200078e00ff */
[----:B------:R-:W-:Y:S01]  /*3c90*/  LOP3.LUT R8, R8, 0xffff, RZ, 0xc0, !PT ;  /* 0x0000ffff08087812 */ /* 0x000fe200078ec0ff */
[----:B------:R-:W-:Y:S01]  /*3ca0*/  UMOV UR17, URZ ;  /* 0x000000ff00117c82 */ /* 0x000fe20008000000 */
[----:B------:R-:W-:Y:S01]  /*3cb0*/  R2UR UR12, R0 ;  /* 0x00000000000c72ca */ /* 0x000fe200000e0000 */
[----:B------:R-:W-:Y:S01]  /*3cc0*/  UMOV UR16, URZ ;  /* 0x000000ff00107c82 */ /* 0x000fe20008000000 */
[----:B------:R-:W-:Y:S01]  /*3cd0*/  R2UR UR13, R8 ;  /* 0x00000000080d72ca */ /* 0x000fe200000e0000 */
[----:B------:R-:W-:Y:S01]  /*3ce0*/  IMAD.MOV.U32 R8, RZ, RZ, RZ ;  /* 0x000000ffff087224 */ /* 0x000fe200078e00ff */
[----:B------:R-:W-:Y:S01]  /*3cf0*/  UMOV UR15, URZ ;  /* 0x000000ff000f7c82 */ /* 0x000fe20008000000 */
[----:B---3--:R-:W-:-:S02]  /*3d00*/  ULEA UR11, UR11, UR4, 0x18 ;  /* 0x000000040b0b7291 */ /* 0x008fc4000f8ec0ff */
[----:B------:R-:W-:Y:S02]  /*3d10*/  UISETP.NE.AND UP2, UPT, UR9, URZ, UPT ;  /* 0x000000ff0900728c */ /* 0x000fe4000bf45270 */
[----:B------:R-:W-:Y:S02]  /*3d20*/  UIADD3 UR14, UPT, UPT, UR11, 0x6300, URZ ;  /* 0x000063000b0e7890 */ /* 0x000fe4000fffe0ff */
[----:B------:R-:W-:Y:S02]  /*3d30*/  UIADD3 UR4, UPT, UPT, UR11, 0x2a300, URZ ;  /* 0x0002a3000b047890 */ /* 0x000fe4000fffe0ff */
[----:B----4-:R-:W-:Y:S01]  /*3d40*/  UIADD3 UR5, UPT, UPT, UR5, 0x3f, URZ ;  /* 0x0000003f05057890 */ /* 0x010fe2000fffe0ff */
[----:B--2---:R-:W1:Y:S01]  /*3d50*/  LDS R2, [UR11+0x1f0] ;  /* 0x0001f00bff027984 */ /* 0x004e620008000800 */
[----:B------:R-:W-:Y:S02]  /*3d60*/  USHF.R.U32.HI UR14, URZ, 0x4, UR14 ;  /* 0x00000004ff0e7899 */ /* 0x000fe4000801160e */
[----:B------:R-:W-:-:S02]  /*3d70*/  USHF.R.S32.HI UR10, URZ, 0x1f, UR5 ;  /* 0x0000001fff0a7899 */ /* 0x000fc40008011405 */
[----:B------:R-:W-:Y:S02]  /*3d80*/  USHF.R.U32.HI UR4, URZ, 0x4, UR4 ;  /* 0x00000004ff047899 */ /* 0x000fe40008011604 */
[----:B------:R-:W-:Y:S02]  /*3d90*/  ULEA.HI UR10, UR10, UR5, URZ, 0x6 ;  /* 0x000000050a0a7291 */ /* 0x000fe4000f8f30ff */
[----:B------:R-:W-:Y:S02]  /*3da0*/  ULOP3.LUT UR14, UR14, 0x3fff, URZ, 0xc0, !UPT ;  /* 0x00003fff0e0e7892 */ /* 0x000fe4000f8ec0ff */
[----:B------:R-:W-:Y:S02]  /*3db0*/  USHF.R.S32.HI UR10, URZ, 0x6, UR10 ;  /* 0x00000006ff0a7899 */ /* 0x000fe4000801140a */
[----:B------:R-:W-:Y:S02]  /*3dc0*/  ULOP3.LUT UR4, UR4, 0x3fff, URZ, 0xc0, !UPT ;  /* 0x00003fff04047892 */ /* 0x000fe4000f8ec0ff */
[----:B------:R-:W-:-:S02]  /*3dd0*/  UISETP.LT.AND UP0, UPT, UR10, 0x1, UPT ;  /* 0x000000010a00788c */ /* 0x000fc4000bf01270 */
[----:B------:R-:W-:Y:S02]  /*3de0*/  ULOP3.LUT UR14, UR14, 0x10000, URZ, 0xfc, !UPT ;  /* 0x000100000e0e7892 */ /* 0x000fe4000f8efcff */
[----:B------:R-:W-:Y:S02]  /*3df0*/  ULOP3.LUT UR4, UR4, 0x10000, URZ, 0xfc, !UPT ;  /* 0x0001000004047892 */ /* 0x000fe4000f8efcff */
[----:B------:R-:W-:Y:S01]  /*3e00*/  USEL UR23, UR10, 0x1, !UP0 ;  /* 0x000000010a177887 */ /* 0x000fe2000c000000 */
[----:B------:R-:W-:Y:S01]  /*3e10*/  UMOV UR28, 0x0 ;  /* 0x00000000001c7882 */ /* 0x000fe20000000000 */
[----:B------:R-:W-:Y:S01]  /*3e20*/  UMOV UR29, 0x101804a0 ;  /* 0x101804a0001d7882 */ /* 0x000fe20000000000 */
[----:B------:R-:W-:Y:S01]  /*3e30*/  UMOV UR24, 0x0 ;  /* 0x0000000000187882 */ /* 0x000fe20000000000 */
[----:B------:R-:W-:Y:S01]  /*3e40*/  UMOV UR25, 0x101804a0 ;  /* 0x101804a000197882 */ /* 0x000fe20000000000 */
[----:B-1----:R-:W-:Y:S02]  /*3e50*/  R2UR UR18, R2 ;  /* 0x00000000021272ca */ /* 0x002fe400000e0000 */
[----:B------:R-:W-:-:S13]  /*3e60*/  CS2R R2, SRZ ;  /* 0x0000000000027805 */ /* 0x000fda000001ff00 */
.L_x_89:
[C---:B------:R-:W-:Y:S02]  /*3e70*/  LEA R0, R8.reuse, UR11, 0x3 ;  /* 0x0000000b08007c11 */ /* 0x040fe4000f8e18ff */
[----:B------:R-:W-:Y:S02]  /*3e80*/  SHF.L.U32 R5, R3, 0x1f, RZ ;  /* 0x0000001f03057819 */ /* 0x000fe400000006ff */
[----:B------:R-:W-:Y:S02]  /*3e90*/  LEA R4, R8, UR11, 0x4 ;  /* 0x0000000b08047c11 */ /* 0x000fe4000f8e20ff */
[----:B------:R-:W1:Y:S02]  /*3ea0*/  SYNCS.PHASECHK.TRANS64.TRYWAIT P0, [R0+URZ+0x140], R5 ;  /* 0x00014005000075a7 */ /* 0x000e6400080011ff */
[----:B-1-34-:R-:W-:Y:S05]  /*3eb0*/  @!P0 BRA `(.L_x_82) ;  /* 0x0000005000f08947 */ /* 0x01afea0003800000 */
.L_x_176:
[----:B-1----:R-:W1:Y:S01]  /*3ec0*/  LDS.128 R4, [R4+0x1d0] ;  /* 0x0001d00004047984 */ /* 0x002e620000000c00 */
[----:B------:R-:W-:Y:S02]  /*3ed0*/  VIADD R0, R0, 0x150 ;  /* 0x0000015000007836 */ /* 0x000fe40000000000 */
[----:B------:R-:W-:Y:S01]  /*3ee0*/  VIADD R8, R8, 0x1 ;  /* 0x0000000108087836 */ /* 0x000fe20000000000 */
[----:B------:R-:W-:Y:S01]  /*3ef0*/  @!PT LDS RZ, [RZ] ;  /* 0x00000000fffff984 */ /* 0x000fe20000000800 */
[----:B------:R-:W-:Y:S01]  /*3f00*/  @!PT LDS RZ, [RZ] ;  /* 0x00000000fffff984 */ /* 0x000fe20000000800 */
[----:B------:R-:W-:Y:S01]  /*3f10*/  @!PT LDS RZ, [RZ] ;  /* 0x00000000fffff984 */ /* 0x000fe20000000800 */
[----:B------:R-:W-:Y:S01]  /*3f20*/  @!PT LDS RZ, [RZ] ;  /* 0x00000000fffff984 */ /* 0x000fe20000000800 */
[----:B------:R2:W-:Y:S06]  /*3f30*/  MEMBAR.ALL.CTA ;  /* 0x0000000000007992 */ /* 0x0005ec0000008000 */
[----:B--2---:R-:W2:Y:S01]  /*3f40*/  FENCE.VIEW.ASYNC.S ;  /* 0x00000000000073c6 */ /* 0x004ea20000000000 */
[----:B------:R-:W-:-:S04]  /*3f50*/  PRMT R0, RZ, 0x654, R0 ;  /* 0x00000654ff007816 */ /* 0x000fc80000000000 */
[----:B--2---:R2:W-:Y:S01]  /*3f60*/  SYNCS.ARRIVE.TRANS64.RED.A1T0 RZ, [R0+URZ], RZ ;  /* 0x000000ff00ff79a7 */ /* 0x0045e200081004ff */
[----:B-1----:R-:W-:Y:S01]  /*3f70*/  LOP3.LUT P1, RZ, R6, 0x1, RZ, 0xc0, !PT ;  /* 0x0000000106ff7812 */ /* 0x002fe2000782c0ff */
[----:B--2---:R-:W-:-:S12]  /*3f80*/  BRA.U UP2, `(.L_x_83) ;  /* 0x0000000102e07547 */ /* 0x004fd8000b800000 */
[----:B------:R-:W1:Y:S01]  /*3f90*/  LDCU UR5, c[0x0][0x38c] ;  /* 0x00007180ff0577ac */ /* 0x000e620008000800 */
[----:B------:R-:W-:Y:S02]  /*3fa0*/  PLOP3.LUT P2, PT, PT, PT, PT, 0x80, 0x8 ;  /* 0x000000000008781c */ /* 0x000fe40003f4f070 */
[----:B------:R-:W-:Y:S01]  /*3fb0*/  SHF.L.U32 R5, R9, 0x1f, RZ ;  /* 0x0000001f09057819 */ /* 0x000fe200000006ff */
[----:B------:R-:W-:Y:S02]  /*3fc0*/  ULEA UR19, UR17, UR11, 0x3 ;  /* 0x0000000b11137291 */ /* 0x000fe4000f8e18ff */
[----:B------:R-:W-:Y:S02]  /*3fd0*/  UIMAD UR20, UR17, 0x60, UR18 ;  /* 0x00000060111478a4 */ /* 0x000fe4000f8e0212 */
[----:B-1----:R-:W-:-:S06]  /*3fe0*/  UISETP.GE.AND UP0, UPT, UR5, 0x1, UPT ;  /* 0x000000010500788c */ /* 0x002fcc000bf06270 */
[----:B------:R-:W-:-:S05]  /*3ff0*/  PLOP3.LUT P0, PT, PT, PT, UP0, 0x80, 0x8 ;  /* 0x000000000008781c */ /* 0x000fca0003f0f008 */
[----:B------:R-:W-:-:S08]  /*4000*/  @UP0 ULEA UR5, UR16, UR11, 0x3 ;  /* 0x0000000b10050291 */ /* 0x000fd0000f8e18ff */
[----:B------:R-:W-:-:S04]  /*4010*/  @P0 SHF.L.U32 R0, R2, 0x1f, RZ ;  /* 0x0000001f02000819 */ /* 0x000fc800000006ff */
[----:B------:R1:W2:Y:S01]  /*4020*/  @P0 SYNCS.PHASECHK.TRANS64.TRYWAIT P2, [UR5], R0 ;  /* 0x00000000ff0005a7 */ /* 0x0002a20008041105 */
[----:B------:R-:W3:Y:S02]  /*4030*/  SYNCS.PHASECHK.TRANS64.TRYWAIT P0, [UR19+0x180], R5 ;  /* 0x00018005ff0075a7 */ /* 0x000ee40008001113 */
[----:B-123--:R-:W-:Y:S05]  /*4040*/  @!P0 BRA `(.L_x_84) ;  /* 0x0000005000a08947 */ /* 0x00efea0003800000 */
.L_x_178:
[----:B------:R-:W-:Y:S01]  /*4050*/  UMOV UR22, UR15 ;  /* 0x0000000f00167c82 */ /* 0x000fe20008000000 */
[----:B------:R-:W-:Y:S05]  /*4060*/  BRA.U !UP0, `(.L_x_85) ;  /* 0x0000000108987547 */ /* 0x000fea000b800000 */
[----:B------:R-:W-:Y:S02]  /*4070*/  UIADD3 UR22, UPT, UPT, UR23, UR15, URZ ;  /* 0x0000000f17167290 */ /* 0x000fe4000fffe0ff */
[----:B------:R-:W-:Y:S01]  /*4080*/  UPLOP3.LUT UP3, UPT, UPT, UPT, UPT, 0x40, 0x4 ;  /* 0x000000000004789c */ /* 0x000fe20003f6e870 */
[----:B------:R-:W-:Y:S01]  /*4090*/  UMOV UR21, UR10 ;  /* 0x0000000a00157c82 */ /* 0x000fe20008000000 */
[----:B------:R-:W-:-:S09]  /*40a0*/  UMOV UR5, UR16 ;  /* 0x0000001000057c82 */ /* 0x000fd20008000000 */
.L_x_88:
[----:B--2---:R-:W-:Y:S01]  /*40b0*/  ULEA UR7, UR5, UR11, 0x3 ;  /* 0x0000000b05077291 */ /* 0x004fe2000f8e18ff */
[----:B---3--:R-:W-:Y:S11]  /*40c0*/  @P2 BRA `(.L_x_86) ;  /* 0x00000000000c2947 */ /* 0x008ff60003800000 */
[----:B-1----:R-:W-:Y:S04]  /*40d0*/  SHF.L.U32 R5, R2, 0x1f, RZ ;  /* 0x0000001f02057819 */ /* 0x002fe800000006ff */
[----:B------:R-:W1:Y:S02]  /*40e0*/  SYNCS.PHASECHK.TRANS64.TRYWAIT P0, [UR7], R5 ;  /* 0x00000005ff0075a7 */ /* 0x000e640008001107 */
[----:B-1----:R-:W-:Y:S05]  /*40f0*/  @!P0 BRA `(.L_x_87) ;  /* 0x00000050008c8947 */ /* 0x002fea0003800000 */
.L_x_86:
[----:B------:R-:W-:Y:S01]  /*4100*/  UISETP.NE.AND UP0, UPT, UR21, 0x1, UPT ;  /* 0x000000011500788c */ /* 0x000fe2000bf05270 */
[----:B------:R-:W-:Y:S01]  /*4110*/  PLOP3.LUT P2, PT, PT, PT, PT, 0x80, 0x8 ;  /* 0x000000000008781c */ /* 0x000fe20003f4f070 */
[----:B------:R-:W-:Y:S02]  /*4120*/  UIADD3 UR16, UPT, UPT, UR5, 0x1, URZ ;  /* 0x0000000105107890 */ /* 0x000fe4000fffe0ff */
[----:B------:R-:W-:Y:S02]  /*4130*/  UIMAD UR6, UR5, 0xc0, UR4 ;  /* 0x000000c0050678a4 */ /* 0x000fe4000f8e0204 */
[----:B------:R-:W-:Y:S01]  /*4140*/  UISETP.NE.AND UP1, UPT, UR16, 0x12, UPT ;  /* 0x000000121000788c */ /* 0x000fe2000bf25270 */
[----:B------:R-:W-:Y:S01]  /*4150*/  PLOP3.LUT P0, PT, PT, PT, UP0, 0x80, 0x8 ;  /* 0x000000000008781c */ /* 0x000fe20003f0f008 */
[----:B------:R-:W-:Y:S02]  /*4160*/  ULEA UR30, UR5, UR14, 0x9 ;  /* 0x0000000e051e7291 */ /* 0x000fe4000f8e48ff */
[----:B------:R-:W-:Y:S02]  /*4170*/  USEL UR27, URZ, 0x1, UP1 ;  /* 0x00000001ff1b7887 */ /* 0x000fe40008800000 */
[----:B------:R-:W-:Y:S02]  /*4180*/  USEL UR16, UR16, URZ, UP1 ;  /* 0x000000ff10107287 */ /* 0x000fe40008800000 */
[----:B------:R-:W-:Y:S02]  /*4190*/  UIADD3 UR34, UPT, UPT, UR6, 0x2, URZ ;  /* 0x0000000206227890 */ /* 0x000fe4000fffe0ff */
[----:B------:R-:W-:Y:S01]  /*41a0*/  @UP0 ULEA UR26, UR16, UR11, 0x3 ;  /* 0x0000000b101a0291 */ /* 0x000fe2000f8e18ff */
[----:B------:R-:W-:Y:S01]  /*41b0*/  LOP3.LUT R2, R2, UR27, RZ, 0x3c, !PT ;  /* 0x0000001b02027c12 */ /* 0x000fe2000f8e3cff */
[----:B------:R-:W-:Y:S01]  /*41c0*/  UIADD3 UR32, UPT, UPT, UR30, 0x2, URZ ;  /* 0x000000021e207890 */ /* 0x000fe2000fffe0ff */
[----:B------:R-:W-:Y:S02]  /*41d0*/  UMOV UR31, 0x80004020 ;  /* 0x80004020001f7882 */ /* 0x000fe40000000000 */
[----:B-1----:R-:W-:Y:S01]  /*41e0*/  @P0 SHF.L.U32 R0, R2, 0x1f, RZ ;  /* 0x0000001f02000819 */ /* 0x002fe200000006ff */
[----:B------:R-:W-:Y:S01]  /*41f0*/  UMOV UR35, 0x80004020 ;  /* 0x8000402000237882 */ /* 0x000fe20000000000 */
[----:B------:R-:W-:Y:S01]  /*4200*/  UMOV UR33, 0x80004020 ;  /* 0x8000402000217882 */ /* 0x000fe20000000000 */
[----:B------:R-:W-:Y:S01]  /*4210*/  UIADD3 UR15, UPT, UPT, UR15, 0x1, URZ ;  /* 0x000000010f0f7890 */ /* 0x000fe2000fffe0ff */
[----:B------:R2:W3:Y:S01]  /*4220*/  @P0 SYNCS.PHASECHK.TRANS64.TRYWAIT P2, [UR26], R0 ;  /* 0x00000000ff0005a7 */ /* 0x0004e2000804111a */
[----:B------:R-:W-:Y:S02]  /*4230*/  UIADD3 UR26, UPT, UPT, UR7, 0x90, URZ ;  /* 0x00000090071a7890 */ /* 0x000fe4000fffe0ff */
[----:B------:R-:W-:Y:S02]  /*4240*/  UISETP.NE.AND UP0, UPT, UR15, UR22, UPT ;  /* 0x000000160f00728c */ /* 0x000fe4000bf05270 */
[----:B------:R-:W-:Y:S01]  /*4250*/  UIADD3 UR21, UPT, UPT, UR21, -0x1, URZ ;  /* 0xffffffff15157890 */ /* 0x000fe2000fffe0ff */
[----:B------:R-:W-:Y:S01]  /*4260*/  UMOV UR7, 0x80004020 ;  /* 0x8000402000077882 */ /* 0x000fe20000000000 */
[----:B------:R-:W-:Y:S01]  /*4270*/  UMOV UR5, UR16 ;  /* 0x0000001000057c82 */ /* 0x000fe20008000000 */
[----:B------:R2:W-:Y:S01]  /*4280*/  UTCIMMA.2CTA gdesc[UR30], gdesc[UR6], tmem[UR20], tmem[UR28], idesc[UR29], UP3 ;  /* 0x00ff1c061e0075ea */ /* 0x0005e20009a00114 */
[----:B------:R-:W-:Y:S01]  /*4290*/  UPLOP3.LUT UP3, UPT, UPT, UPT, UPT, 0x80, 0x8 ;  /* 0x000000000008789c */ /* 0x000fe20003f6f070 */
[----:B------:R2:W-:Y:S01]  /*42a0*/  UTCIMMA.2CTA gdesc[UR32], gdesc[UR34], tmem[UR20], tmem[UR24], idesc[UR25], UPT ;  /* 0x00ff1822200075ea */ /* 0x0005e2000ba00114 */
[----:B------:R2:W-:Y:S01]  /*42b0*/  UTCBAR.2CTA.MULTICAST [UR26], URZ, UR13 ;  /* 0x000000ff1a0073e9 */ /* 0x0005e2000820080d */
[----:B------:R-:W-:Y:S08]  /*42c0*/  BRA.U UP0, `(.L_x_88) ;  /* 0xfffffffd00787547 */ /* 0x000ff0000b83ffff */
.L_x_85:
[----:B------:R-:W-:Y:S01]  /*42d0*/  UIADD3 UR19, UPT, UPT, UR19, 0x160, URZ ;  /* 0x0000016013137890 */ /* 0x000fe2000fffe0ff */
[----:B------:R-:W-:-:S08]  /*42e0*/  UMOV UR15, UR22 ;  /* 0x00000016000f7c82 */ /* 0x000fd00008000000 */
[----:B------:R4:W-:Y:S01]  /*42f0*/  UTCBAR.2CTA.MULTICAST [UR19], URZ, UR12 ;  /* 0x000000ff130073e9 */ /* 0x0009e2000820080c */
[----:B------:R-:W-:Y:S02]  /*4300*/  NOP ;  /* 0x0000000000007918 */ /* 0x000fe40000000000 */
.L_x_83:
[----:B------:R-:W-:Y:S01]  /*4310*/  UIADD3 UR17, UPT, UPT, UR17, 0x1, URZ ;  /* 0x0000000111117890 */ /* 0x000fe2000fffe0ff */
[----:B------:R-:W-:-:S03]  /*4320*/  ISETP.NE.AND P0, PT, R8, 0x2, PT ;  /* 0x000000020800780c */ /* 0x000fc60003f05270 */
[----:B------:R-:W-:Y:S01]  /*4330*/  UISETP.NE.AND UP0, UPT, UR17, 0x4, UPT ;  /* 0x000000041100788c */ /* 0x000fe2000bf05270 */
[----:B-12---:R-:W-:Y:S02]  /*4340*/  SEL R0, RZ, 0x1, P0 ;  /* 0x00000001ff007807 */ /* 0x006fe40000000000 */
[----:B------:R-:W-:Y:S01]  /*4350*/  SEL R8, R8, RZ, P0 ;  /* 0x000000ff08087207 */ /* 0x000fe20000000000 */
[----:B------:R-:W-:Y:S01]  /*4360*/  USEL UR5, URZ, 0x1, UP0 ;  /* 0x00000001ff057887 */ /* 0x000fe20008000000 */
[----:B------:R-:W-:Y:S01]  /*4370*/  LOP3.LUT R3, R3, R0, RZ, 0x3c, !PT ;  /* 0x0000000003037212 */ /* 0x000fe200078e3cff */
[----:B------:R-:W-:-:S04]  /*4380*/  USEL UR17, UR17, URZ, UP0 ;  /* 0x000000ff11117287 */ /* 0x000fc80008000000 */
[----:B------:R-:W-:Y:S01]  /*4390*/  LOP3.LUT R9, R9, UR5, RZ, 0x3c, !PT ;  /* 0x0000000509097c12 */ /* 0x000fe2000f8e3cff */
[----:B------:R-:W-:Y:S07]  /*43a0*/  @P1 BRA `(.L_x_89) ;  /* 0xfffffff800b01947 */ /* 0x000fee000383ffff */
[----:B------:R-:W1:Y:S01]  /*43b0*/  S2UR UR4, SR_CgaCtaId ;  /* 0x00000000000479c3 */ /* 0x000e620000008800 */
[----:B------:R-:W-:Y:S01]  /*43c0*/  ELECT P0, URZ, PT ;  /* 0x0000000000ff782f */ /* 0x000fe20003800000 */
[----:B------:R-:W-:Y:S01]  /*43d0*/  HFMA2 R0, -RZ, RZ, 0, 5.9604644775390625e-08 ;  /* 0x00000001ff007431 */ /* 0x000fe200000001ff */
[----:B------:R-:W-:-:S05]  /*43e0*/  UMOV UR5, 0x40 ;  /* 0x0000004000057882 */ /* 0x000fca0000000000 */
[----:B------:R-:W-:Y:S01]  /*43f0*/  UVIRTCOUNT.DEALLOC.SMPOOL 0x80 ;  /* 0x000000800000784c */ /* 0x000fe20000000000 */
[----:B------:R-:W-:Y:S02]  /*4400*/  UISETP.NE.AND UP0, UPT, UR9, URZ, UPT ;  /* 0x000000ff0900728c */ /* 0x000fe4000bf05270 */
[----:B-1----:R-:W-:-:S09]  /*4410*/  ULEA UR4, UR4, UR5, 0x18 ;  /* 0x0000000504047291 */ /* 0x002fd2000f8ec0ff */
[----:B------:R1:W-:Y:S01]  /*4420*/  @P0 STS.U8 [UR4+0x1c], R0 ;  /* 0x00001c00ff000988 */ /* 0x0003e20008000004 */
[----:B------:R-:W-:Y:S05]  /*4430*/  BRA.U UP0, `(.L_x_90) ;  /* 0x0000000100a07547 */ /* 0x000fea000b800000 */
[----:B------:R-:W-:Y:S01]  /*4440*/  UIADD3 UR5, UPT, UPT, UR11, 0x180, URZ ;  /* 0x000001800b057890 */ /* 0x000fe2000fffe0ff */
[----:B------:R-:W-:-:S03]  /*4450*/  SHF.L.U32 R3, R9, 0x1f, RZ ;  /* 0x0000001f09037819 */ /* 0x000fc600000006ff */
[----:B------:R-:W-:-:S09]  /*4460*/  ULEA UR6, UR17, UR5, 0x3 ;  /* 0x0000000511067291 */ /* 0x000fd2000f8e18ff */
[----:B------:R-:W2:Y:S02]  /*4470*/  SYNCS.PHASECHK.TRANS64.TRYWAIT P0, [UR6], R3 ;  /* 0x00000003ff0075a7 */ /* 0x000ea40008001106 */
[----:B--2---:R-:W-:Y:S05]  /*4480*/  @!P0 BRA `(.L_x_91) ;  /* 0x0000004c00c08947 */ /* 0x004fea0003800000 */
.L_x_181:
        /* <DEDUP_REMOVED lines=9> */
.L_x_183:
        /* <DEDUP_REMOVED lines=9> */
.L_x_185:
[----:B------:R-:W-:-:S04]  /*45b0*/  UIADD3 UR7, UPT, UPT, UR7, 0x1, URZ ;  /* 0x0000000107077890 */ /* 0x000fc8000fffe0ff */
[----:B------:R-:W-:-:S04]  /*45c0*/  UISETP.NE.AND UP1, UPT, UR7, 0x4, UPT ;  /* 0x000000040700788c */ /* 0x000fc8000bf25270 */
[----:B------:R-:W-:Y:S02]  /*45d0*/  USEL UR6, URZ, 0x1, UP1 ;  /* 0x00000001ff067887 */ /* 0x000fe40008800000 */
[----:B------:R-:W-:-:S04]  /*45e0*/  USEL UR7, UR7, URZ, UP1 ;  /* 0x000000ff07077287 */ /* 0x000fc80008800000 */
[----:B------:R-:W-:Y:S01]  /*45f0*/  ULEA UR7, UR7, UR5, 0x3 ;  /* 0x0000000507077291 */ /* 0x000fe2000f8e18ff */
[----:B-1----:R-:W-:-:S04]  /*4600*/  LOP3.LUT R3, R2, UR6, RZ, 0x3c, !PT ;  /* 0x0000000602037c12 */ /* 0x002fc8000f8e3cff */
[----:B------:R-:W-:Y:S01]  /*4610*/  SHF.L.U32 R3, R3, 0x1f, RZ ;  /* 0x0000001f03037819 */ /* 0x000fe200000006ff */
[----:B------:R-:W-:-:S04]  /*4620*/  IMAD.U32 R0, RZ, RZ, UR7 ;  /* 0x00000007ff007e24 */ /* 0x000fc8000f8e00ff */
[----:B------:R1:W2:Y:S03]  /*4630*/  SYNCS.PHASECHK.TRANS64.TRYWAIT P0, [R0+URZ], R3 ;  /* 0x00000003000075a7 */ /* 0x0002a600080011ff */
[----:B--2---:R-:W-:Y:S05]  /*4640*/  @!P0 NANOSLEEP.SYNCS 0x989680 ;  /* 0x009896800000895d */ /* 0x004fea0003900000 */
[----:B------:R-:W2:Y:S02]  /*4650*/  @!P0 SYNCS.PHASECHK.TRANS64 P0, [R0+URZ], R3 ;  /* 0x00000003000085a7 */ /* 0x000ea400080010ff */
[----:B--2---:R-:W-:Y:S05]  /*4660*/  @P0 BRA `(.L_x_94) ;  /* 0x0000000000200947 */ /* 0x004fea0003800000 */
.L_x_95:
[----:B--2---:R2:W1:Y:S02]  /*4670*/  SYNCS.PHASECHK.TRANS64.TRYWAIT P0, [R0+URZ], R3 ;  /* 0x00000003000075a7 */ /* 0x00446400080011ff */
[----:B-1----:R-:W-:Y:S05]  /*4680*/  @!P0 NANOSLEEP.SYNCS 0x989680 ;  /* 0x009896800000895d */ /* 0x002fea0003900000 */
[----:B------:R-:W1:Y:S02]  /*4690*/  @!P0 SYNCS.PHASECHK.TRANS64 P0, [R0+URZ], R3 ;  /* 0x00000003000085a7 */ /* 0x000e6400080010ff */
[----:B-1----:R-:W-:Y:S05]  /*46a0*/  @!P0 BRA `(.L_x_95) ;  /* 0xfffffffc00f08947 */ /* 0x002fea000383ffff */
[----:B------:R-:W-:Y:S05]  /*46b0*/  BRA `(.L_x_94) ;  /* 0x00000000000c7947 */ /* 0x000fea0003800000 */
.L_x_90:
[----:B------:R-:W-:-:S04]  /*46c0*/  UIADD3 UR5, UPT, UPT, UR11, 0x1c0, URZ ;  /* 0x000001c00b057890 */ /* 0x000fc8000fffe0ff */
[----:B------:R-:W-:-:S09]  /*46d0*/  UPRMT UR5, UR8, 0x654, UR5 ;  /* 0x0000065408057896 */ /* 0x000fd20008000005 */
[----:B------:R-:W-:Y:S03]  /*46e0*/  SYNCS.ARRIVE.TRANS64.RED.A1T0 RZ, [UR5], RZ ;  /* 0x000000ffffff79a7 */ /* 0x000fe60008100405 */
.L_x_94:
[----:B-12---:R-:W-:Y:S01]  /*46f0*/  SHF.L.U32 R3, RZ, 0x1f, RZ ;  /* 0x0000001fff037819 */ /* 0x006fe200000006ff */
[----:B------:R-:W-:Y:S01]  /*4700*/  UIADD3 UR5, UPT, UPT, UR11, 0x1c0, URZ ;  /* 0x000001c00b057890 */ /* 0x000fe2000fffe0ff */
[----:B------:R-:W-:Y:S02]  /*4710*/  PLOP3.LUT P0, PT, PT, PT, UP0, 0x80, 0x8 ;  /* 0x000000000008781c */ /* 0x000fe40003f0f008 */
[----:B------:R-:W1:Y:S02]  /*4720*/  SYNCS.PHASECHK.TRANS64.TRYWAIT P1, [UR11+0x1c0], R3 ;  /* 0x0001c003ff0075a7 */ /* 0x000e64000802110b */
[----:B-1----:R-:W-:Y:S09]  /*4730*/  @!P1 BRA `(.L_x_96) ;  /* 0x0000004c005c9947 */ /* 0x002ff20003800000 */
.L_x_187:
[----:B------:R-:W-:Y:S02]  /*4740*/  @!UP0 UPRMT UR5, UR8, 0x654, UR5 ;  /* 0x0000065408058896 */ /* 0x000fe40008000005 */
[----:B------:R-:W-:Y:S01]  /*4750*/  ULOP3.LUT UR6, UR18, 0xffff, URZ, 0xc0, !UPT ;  /* 0x0000ffff12067892 */ /* 0x000fe2000f8ec0ff */
[----:B------:R-:W-:-:S03]  /*4760*/  UMOV UR8, 0xffff ;  /* 0x0000ffff00087882 */ /* 0x000fc60000000000 */
[----:B------:R-:W-:-:S03]  /*4770*/  USHF.R.U32.HI UR6, URZ, 0x5, UR6 ;  /* 0x00000005ff067899 */ /* 0x000fc60008011606 */
[----:B------:R-:W-:Y:S01]  /*4780*/  @!P0 SYNCS.ARRIVE.TRANS64.RED.A1T0 RZ, [UR5], RZ ;  /* 0x000000ffffff89a7 */ /* 0x000fe20008100405 */
[----:B------:R-:W-:Y:S01]  /*4790*/  NOP ;  /* 0x0000000000007918 */ /* 0x000fe20000000000 */
[----:B-1----:R-:W1:Y:S01]  /*47a0*/  LDS R0, [UR4+0x14] ;  /* 0x00001404ff007984 */ /* 0x002e620008000800 */
[----:B------:R-:W-:Y:S01]  /*47b0*/  USHF.L.U32 UR8, UR8, UR6, URZ ;  /* 0x0000000608087299 */ /* 0x000fe200080006ff */
[----:B------:R-:W-:Y:S02]  /*47c0*/  UMOV UR5, 0x1 ;  /* 0x0000000100057882 */ /* 0x000fe40000000000 */
[----:B------:R-:W-:-:S03]  /*47d0*/  USHF.L.U32 UR5, UR5, UR6, URZ ;  /* 0x0000000605057299 */ /* 0x000fc600080006ff */
[----:B-1----:R-:W-:-:S04]  /*47e0*/  LOP3.LUT R0, R0, UR8, RZ, 0xc0, !PT ;  /* 0x0000000800007c12 */ /* 0x002fc8000f8ec0ff */
[----:B------:R-:W-:-:S13]  /*47f0*/  ISETP.NE.AND P0, PT, R0, UR8, PT ;  /* 0x0000000800007c0c */ /* 0x000fda000bf05270 */
[----:B------:R-:W-:Y:S05]  /*4800*/  @P0 BRA `(.L_x_97) ;  /* 0x0000000000580947 */ /* 0x000fea0003800000 */
[----:B------:R-:W1:Y:S02]  /*4810*/  LDS R0, [UR4+0x18] ;  /* 0x00001804ff007984 */ /* 0x000e640008000800 */
[----:B-1----:R-:W-:-:S04]  /*4820*/  LOP3.LUT R0, R0, UR5, RZ, 0xc0, !PT ;  /* 0x0000000500007c12 */ /* 0x002fc8000f8ec0ff */
[----:B------:R-:W-:-:S13]  /*4830*/  ISETP.NE.AND P0, PT, R0, UR5, PT ;  /* 0x0000000500007c0c */ /* 0x000fda000bf05270 */
[----:B------:R-:W-:Y:S05]  /*4840*/  @P0 BRA `(.L_x_98) ;  /* 0x00000000003c0947 */ /* 0x000fea0003800000 */
[----:B------:R-:W1:Y:S01]  /*4850*/  S2R R2, SR_LANEID ;  /* 0x0000000000027919 */ /* 0x000e620000000000 */
[----:B------:R-:W-:Y:S01]  /*4860*/  ULOP3.LUT UR8, URZ, UR8, URZ, 0x33, !UPT ;  /* 0x00000008ff087292 */ /* 0x000fe2000f8e33ff */
[----:B------:R-:W-:Y:S01]  /*4870*/  LOP3.LUT R4, RZ, UR5, RZ, 0x33, !PT ;  /* 0x00000005ff047c12 */ /* 0x000fe2000f8e33ff */
[----:B------:R-:W-:Y:S02]  /*4880*/  VOTEU.ANY UR7, UPT, PT ;  /* 0x0000000000077886 */ /* 0x000fe400038e0100 */
[----:B------:R-:W-:Y:S01]  /*4890*/  UFLO.U32 UR7, UR7 ;  /* 0x00000007000772bd */ /* 0x000fe200080e0000 */
[----:B------:R-:W2:Y:S01]  /*48a0*/  REDUX UR5, R4 ;  /* 0x00000000040573c4 */ /* 0x000ea20000000000 */
[----:B------:R-:W-:-:S06]  /*48b0*/  IMAD.U32 R0, RZ, RZ, UR8 ;  /* 0x00000008ff007e24 */ /* 0x000fcc000f8e00ff */
[----:B------:R1:W-:Y:S01]  /*48c0*/  UTCATOMSWS.AND URZ, UR8 ;  /* 0x0000000800ff79e3 */ /* 0x0003e20008000000 */
[----:B------:R-:W3:Y:S01]  /*48d0*/  REDUX UR6, R0 ;  /* 0x00000000000673c4 */ /* 0x000ee20000000000 */
[----:B-1----:R-:W-:Y:S01]  /*48e0*/  ISETP.EQ.U32.AND P0, PT, R2, UR7, PT ;  /* 0x0000000702007c0c */ /* 0x002fe2000bf02070 */
[----:B--2---:R-:W-:Y:S01]  /*48f0*/  IMAD.U32 R2, RZ, RZ, UR5 ;  /* 0x00000005ff027e24 */ /* 0x004fe2000f8e00ff */
[----:B---3--:R-:W-:-:S11]  /*4900*/  MOV R3, UR6 ;  /* 0x0000000600037c02 */ /* 0x008fd60008000f00 */
[----:B------:R1:W-:Y:S04]  /*4910*/  @P0 ATOMS.AND RZ, [UR4+0x14], R3 ;  /* 0x00001403ffff098c */ /* 0x0003e8000a800004 */
[----:B------:R1:W-:Y:S01]  /*4920*/  @P0 ATOMS.AND RZ, [UR4+0x18], R2 ;  /* 0x00001802ffff098c */ /* 0x0003e2000a800004 */
[----:B------:R-:W-:Y:S05]  /*4930*/  BRA `(.L_x_99) ;  /* 0x0000000000147947 */ /* 0x000fea0003800000 */
.L_x_98:
[----:B------:R-:W-:Y:S02]  /*4940*/  MOV R2, 0x4960 ;  /* 0x0000496000027802 */ /* 0x000fe40000000f00 */
[----:B---345:R-:W-:Y:S05]  /*4950*/  CALL.REL.NOINC `($__internal_0_$__cuda_sm10x_tcgen05_guardrail_trap_col_being_dealloced_not_returned_by_alloc) ;  /* 0x0000004c00707944 */ /* 0x038fea0003c00000 */
[----:B------:R-:W-:Y:S05]  /*4960*/  BRA `(.L_x_99) ;  /* 0x0000000000087947 */ /* 0x000fea0003800000 */
.L_x_97:
[----:B------:R-:W-:Y:S02]  /*4970*/  MOV R2, 0x4990 ;  /* 0x0000499000027802 */ /* 0x000fe40000000f00 */
[----:B---345:R-:W-:Y:S05]  /*4980*/  CALL.REL.NOINC `($__internal_2_$__cuda_sm10x_tcgen05_guardrail_trap_unallocated_columns_being_dealloced) ;  /* 0x0000004c007c7944 */ /* 0x038fea0003c00000 */
.L_x_99:
[----:B------:R-:W-:Y:S01]  /*4990*/  NOP ;  /* 0x0000000000007918 */ /* 0x000fe20000000000 */
[----:B----4-:R-:W-:Y:S05]  /*49a0*/  EXIT ;  /* 0x000000000000794d */ /* 0x010fea0003800000 */
.L_x_70:
[----:B------:R-:W-:-:S09]  /*49b0*/  UISETP.NE.OR UP5, UPT, UR10, 0x3, !UP5 ;  /* 0x000000030a00788c */ /* 0x000fd2000efa5670 */
[----:B------:R-:W-:Y:S05]  /*49c0*/  BRA.U UP5, `(.L_x_100) ;  /* 0x0000000905fc7547 */ /* 0x000fea000b800000 */
[----:B------:R-:W1:Y:S01]  /*49d0*/  LDCU.64 UR6, c[0x0][0x888] ;  /* 0x00011100ff0677ac */ /* 0x000e620008000a00 */
[----:B------:R-:W2:Y:S01]  /*49e0*/  LDC R0, c[0x0][0xb30] ;  /* 0x0002cc00ff007b82 */ /* 0x000ea20000000800 */
[----:B------:R-:W-:Y:S01]  /*49f0*/  IMAD.MOV.U32 R30, RZ, RZ, 0x1 ;  /* 0x00000001ff1e7424 */ /* 0x000fe200078e00ff */
[----:B------:R-:W-:Y:S01]  /*4a00*/  CS2R R28, SRZ ;  /* 0x00000000001c7805 */ /* 0x000fe2000001ff00 */
[----:B------:R-:W3:Y:S01]  /*4a10*/  LDCU.64 UR4, c[0x0][0x890] ;  /* 0x00011200ff0477ac */ /* 0x000ee20008000a00 */
[----:B------:R-:W-:Y:S01]  /*4a20*/  IMAD.MOV.U32 R25, RZ, RZ, 0x3000 ;  /* 0x00003000ff197424 */ /* 0x000fe200078e00ff */
[----:B------:R-:W-:-:S03]  /*4a30*/  UMOV UR8, 0x400 ;  /* 0x0000040000087882 */ /* 0x000fc60000000000 */
[----:B------:R-:W4:Y:S01]  /*4a40*/  LDC R19, c[0x0][0x370] ;  /* 0x0000dc00ff137b82 */ /* 0x000f220000000800 */
[----:B------:R-:W-:-:S07]  /*4a50*/  UPLOP3.LUT UP1, UPT, UPT, UPT, UPT, 0x40, 0x4 ;  /* 0x000000000004789c */ /* 0x000fce0003f2e870 */
[----:B------:R-:W4:Y:S01]  /*4a60*/  LDC R2, c[0x0][0xb0c] ;  /* 0x0002c300ff027b82 */ /* 0x000f220000000800 */
[----:B-1----:R-:W-:Y:S02]  /*4a70*/  UISETP.NE.U32.AND UP4, UPT, UR6, URZ, UPT ;  /* 0x000000ff0600728c */ /* 0x002fe4000bf85070 */
[----:B------:R-:W-:Y:S02]  /*4a80*/  ULEA UR6, UR37, UR8, 0x18 ;  /* 0x0000000825067291 */ /* 0x000fe4000f8ec0ff */
[----:B------:R-:W-:Y:S02]  /*4a90*/  UISETP.NE.AND.EX UP4, UPT, UR7, URZ, UPT, UP4 ;  /* 0x000000ff0700728c */ /* 0x000fe4000bf85340 */
[----:B------:R-:W-:Y:S01]  /*4aa0*/  UIADD3 UR7, UPT, UPT, UR6, 0x120, URZ ;  /* 0x0000012006077890 */ /* 0x000fe2000fffe0ff */
[----:B------:R-:W1:Y:S01]  /*4ab0*/  LDC R18, c[0x0][0xb20] ;  /* 0x0002c800ff127b82 */ /* 0x000e620000000800 */
[----:B---3--:R-:W-:Y:S01]  /*4ac0*/  UISETP.NE.U32.AND UP5, UPT, UR4, URZ, UPT ;  /* 0x000000ff0400728c */ /* 0x008fe2000bfa5070 */
[----:B--2---:R-:W-:Y:S01]  /*4ad0*/  ISETP.NE.AND P1, PT, R0, 0x1, PT ;  /* 0x000000010000780c */ /* 0x004fe20003f25270 */
[----:B------:R-:W-:-:S02]  /*4ae0*/  UPRMT UR37, UR37, 0x654, UR7 ;  /* 0x0000065425257896 */ /* 0x000fc40008000007 */
[----:B------:R-:W-:-:S03]  /*4af0*/  UISETP.NE.AND.EX UP5, UPT, UR5, URZ, UPT, UP5 ;  /* 0x000000ff0500728c */ /* 0x000fc6000bfa5350 */
[----:B------:R-:W2:Y:S08]  /*4b00*/  LDC.64 R32, c[0x0][0x348] ;  /* 0x0000d200ff207b82 */ /* 0x000eb00000000a00 */
[----:B------:R-:W3:Y:S08]  /*4b10*/  LDC.64 R16, c[0x0][0xb10] ;  /* 0x0002c400ff107b82 */ /* 0x000ef00000000a00 */
[----:B------:R-:W1:Y:S08]  /*4b20*/  LDC.64 R6, c[0x0][0xb18] ;  /* 0x0002c600ff067b82 */ /* 0x000e700000000a00 */
[----:B------:R-:W1:Y:S08]  /*4b30*/  LDC.64 R4, c[0x0][0xb28] ;  /* 0x0002ca00ff047b82 */ /* 0x000e700000000a00 */
[----:B----4-:R-:W1:Y:S02]  /*4b40*/  LDC R24, c[0x0][0x374] ;  /* 0x0000dd00ff187b82 */ /* 0x010e640000000800 */
.L_x_108:
[C---:B------:R-:W-:Y:S02]  /*4b50*/  LEA R0, R29.reuse, UR6, 0x3 ;  /* 0x000000061d007c11 */ /* 0x040fe4000f8e18ff */
[----:B------:R-:W-:Y:S02]  /*4b60*/  SHF.L.U32 R3, R28, 0x1f, RZ ;  /* 0x0000001f1c037819 */ /* 0x000fe400000006ff */
[----:B------:R-:W-:Y:S02]  /*4b70*/  LEA R20, R29, UR6, 0x4 ;  /* 0x000000061d147c11 */ /* 0x000fe4000f8e20ff */
[----:B----4-:R-:W4:Y:S02]  /*4b80*/  SYNCS.PHASECHK.TRANS64.TRYWAIT P0, [R0+URZ+0x140], R3 ;  /* 0x00014003000075a7 */ /* 0x010f2400080011ff */
[----:B----4-:R-:W-:Y:S05]  /*4b90*/  @!P0 BRA `(.L_x_101) ;  /* 0x00000048005c8947 */ /* 0x010fea0003800000 */
.L_x_188:
[----:B------:R-:W-:Y:S01]  /*4ba0*/  ISETP.GE.AND P0, PT, R102, 0x1, PT ;  /* 0x000000016600780c */ /* 0x000fe20003f06270 */
[----:B------:R-:W1:Y:S01]  /*4bb0*/  LDS.128 R20, [R20+0x1d0] ;  /* 0x0001d00014147984 */ /* 0x000e620000000c00 */
[----:B------:R-:W-:Y:S01]  /*4bc0*/  ISETP.NE.U32.AND P4, PT, RZ, UR4, PT ;  /* 0x00000004ff007c0c */ /* 0x000fe2000bf85070 */
[----:B----4-:R-:W-:Y:S01]  /*4bd0*/  VIADD R0, R0, 0x150 ;  /* 0x0000015000007836 */ /* 0x010fe20000000000 */
[----:B------:R-:W-:Y:S02]  /*4be0*/  SHF.L.U32 R26, R30, 0x1f, RZ ;  /* 0x0000001f1e1a7819 */ /* 0x000fe400000006ff */
[----:B------:R-:W-:Y:S02]  /*4bf0*/  ISETP.NE.AND.EX P4, PT, RZ, UR5, PT, P4 ;  /* 0x00000005ff007c0c */ /* 0x000fe4000bf85340 */
[----:B------:R-:W-:Y:S01]  /*4c00*/  PRMT R0, RZ, 0x654, R0 ;  /* 0x00000654ff007816 */ /* 0x000fe20000000000 */
[----:B------:R-:W-:Y:S01]  /*4c10*/  @!PT LDS RZ, [RZ] ;  /* 0x00000000fffff984 */ /* 0x000fe20000000800 */
[----:B------:R-:W-:Y:S01]  /*4c20*/  @!PT LDS RZ, [RZ] ;  /* 0x00000000fffff984 */ /* 0x000fe20000000800 */
[----:B------:R-:W-:Y:S01]  /*4c30*/  @!PT LDS RZ, [RZ] ;  /* 0x00000000fffff984 */ /* 0x000fe20000000800 */
[----:B------:R-:W-:Y:S01]  /*4c40*/  @!PT LDS RZ, [RZ] ;  /* 0x00000000fffff984 */ /* 0x000fe20000000800 */
[----:B------:R4:W-:Y:S06]  /*4c50*/  MEMBAR.ALL.CTA ;  /* 0x0000000000007992 */ /* 0x0009ec0000008000 */
[----:B----4-:R-:W4:Y:S02]  /*4c60*/  FENCE.VIEW.ASYNC.S ;  /* 0x00000000000073c6 */ /* 0x010f240000000000 */
[----:B----4-:R4:W-:Y:S01]  /*4c70*/  SYNCS.ARRIVE.TRANS64.RED.A1T0 RZ, [R0+URZ], RZ ;  /* 0x000000ff00ff79a7 */ /* 0x0109e200081004ff */
[----:B-1----:R-:W-:Y:S11]  /*4c80*/  LOP3.LUT P3, RZ, R22, 0x1, RZ, 0xc0, !PT ;  /* 0x0000000116ff7812 */ /* 0x002ff6000786c0ff */
[----:B------:R-:W-:Y:S02]  /*4c90*/  @!UPT UIADD3 URZ, UPT, UPT, URZ, URZ, URZ ;  /* 0x000000fffffff290 */ /* 0x000fe4000fffe0ff */
[----:B------:R-:W-:Y:S02]  /*4ca0*/  @P3 MOV R13, R20 ;  /* 0x00000014000d3202 */ /* 0x000fe40000000f00 */
[----:B------:R-:W-:Y:S01]  /*4cb0*/  @P3 LOP3.LUT R8, R21, 0xffff, RZ, 0xc0, !PT ;  /* 0x0000ffff15083812 */ /* 0x000fe200078ec0ff */
[----:B----4-:R-:W-:Y:S06]  /*4cc0*/  @!P0 BRA `(.L_x_102) ;  /* 0x0000000000a48947 */ /* 0x010fec0003800000 */
[----:B------:R-:W-:Y:S01]  /*4cd0*/  IMAD.HI.U32 R31, R24, R7, RZ ;  /* 0x00000007181f7227 */ /* 0x000fe200078e00ff */
[----:B------:R-:W-:Y:S02]  /*4ce0*/  ISETP.NE.AND P0, PT, R6, 0x1, PT ;  /* 0x000000010600780c */ /* 0x000fe40003f05270 */
[----:B------:R-:W-:Y:S01]  /*4cf0*/  ISETP.NE.AND P2, PT, R102, 0x1, PT ;  /* 0x000000016600780c */ /* 0x000fe20003f45270 */
[----:B---3--:R-:W-:Y:S01]  /*4d00*/  IMAD.HI.U32 R34, R19, R16, RZ ;  /* 0x0000001013227227 */ /* 0x008fe200078e00ff */
[----:B------:R-:W-:Y:S02]  /*4d10*/  SHF.R.U32.HI R31, RZ, R18, R31 ;  /* 0x00000012ff1f7219 */ /* 0x000fe4000001161f */
[----:B------:R-:W-:Y:S01]  /*4d20*/  ISETP.NE.AND P5, PT, R2, 0x1, PT ;  /* 0x000000010200780c */ /* 0x000fe20003fa5270 */
[----:B------:R-:W-:Y:S01]  /*4d30*/  IMAD.HI.U32 R36, R13, R16, RZ ;  /* 0x000000100d247227 */ /* 0x000fe200078e00ff */
[----:B------:R-:W-:Y:S02]  /*4d40*/  SHF.R.U32.HI R34, RZ, R17, R34 ;  /* 0x00000011ff227219 */ /* 0x000fe40000011622 */
[----:B------:R-:W-:Y:S01]  /*4d50*/  SEL R3, R24, R31, !P0 ;  /* 0x0000001f18037207 */ /* 0x000fe20004000000 */
[C---:B------:R-:W-:Y:S01]  /*4d60*/  IMAD.HI.U32 R31, R8.reuse, R7, RZ ;  /* 0x00000007081f7227 */ /* 0x040fe200078e00ff */
[----:B------:R-:W-:Y:S02]  /*4d70*/  SEL R11, R19, R34, !P5 ;  /* 0x00000022130b7207 */ /* 0x000fe40006800000 */
[----:B------:R-:W-:Y:S01]  /*4d80*/  SHF.R.U32.HI R36, RZ, R17, R36 ;  /* 0x00000011ff247219 */ /* 0x000fe20000011624 */
[----:B------:R-:W-:Y:S01]  /*4d90*/  IMAD.HI.U32 R38, R3, R4, RZ ;  /* 0x0000000403267227 */ /* 0x000fe200078e00ff */
[----:B------:R-:W-:Y:S03]  /*4da0*/  SHF.R.U32.HI R31, RZ, R18, R31 ;  /* 0x00000012ff1f7219 */ /* 0x000fe6000001161f */
[----:B------:R-:W-:Y:S01]  /*4db0*/  IMAD.HI.U32 R34, R11, R4, RZ ;  /* 0x000000040b227227 */ /* 0x000fe200078e00ff */
[----:B------:R-:W-:Y:S02]  /*4dc0*/  @P2 SHF.R.U32.HI R3, RZ, R5, R38 ;  /* 0x00000005ff032219 */ /* 0x000fe40000011626 */
[----:B------:R-:W-:Y:S02]  /*4dd0*/  SEL R9, R8, R31, !P0 ;  /* 0x0000001f08097207 */ /* 0x000fe40004000000 */
[----:B------:R-:W-:Y:S01]  /*4de0*/  @P2 SHF.R.U32.HI R11, RZ, R5, R34 ;  /* 0x00000005ff0b2219 */ /* 0x000fe20000011622 */
[C---:B------:R-:W-:Y:S01]  /*4df0*/  IMAD R10, R102.reuse, R3, RZ ;  /* 0x00000003660a7224 */ /* 0x040fe200078e02ff */
[----:B------:R-:W-:Y:S01]  /*4e00*/  SEL R3, R13, R36, !P5 ;  /* 0x000000240d037207 */ /* 0x000fe20006800000 */
[C---:B------:R-:W-:Y:S03]  /*4e10*/  IMAD.HI.U32 R14, R9.reuse, R4, RZ ;  /* 0x00000004090e7227 */ /* 0x040fe600078e00ff */
[----:B------:R-:W-:Y:S01]  /*4e20*/  ISETP.GE.AND P0, PT, R9, R10, PT ;  /* 0x0000000a0900720c */ /* 0x000fe20003f06270 */
[C---:B------:R-:W-:Y:S01]  /*4e30*/  IMAD R12, R102.reuse, R11, RZ ;  /* 0x0000000b660c7224 */ /* 0x040fe200078e02ff */
[-C--:B------:R-:W-:Y:S04]  /*4e40*/  SHF.R.U32.HI R14, RZ, R5.reuse, R14 ;  /* 0x00000005ff0e7219 */ /* 0x080fe8000001160e */
[----:B------:R-:W-:Y:S02]  /*4e50*/  ISETP.GE.OR P0, PT, R3, R12, P0 ;  /* 0x0000000c0300720c */ /* 0x000fe40000706670 */
[----:B------:R-:W-:Y:S05]  /*4e60*/  SEL R15, R9, R14, !P2 ;  /* 0x0000000e090f7207 */ /* 0x000fea0005000000 */
[----:B------:R-:W-:Y:S04]  /*4e70*/  IMAD.MOV R14, RZ, RZ, -R15 ;  /* 0x000000ffff0e7224 */ /* 0x000fe800078e0a0f */
[----:B------:R-:W-:Y:S02]  /*4e80*/  IMAD R14, R102, R14, R9 ;  /* 0x0000000e660e7224 */ /* 0x000fe400078e0209 */
[C---:B------:R-:W-:Y:S05]  /*4e90*/  @!P0 IMAD.HI.U32 R10, R3.reuse, R4, RZ ;  /* 0x00000004030a8227 */ /* 0x040fea00078e00ff */
[----:B------:R-:W-:Y:S04]  /*4ea0*/  @!P0 SHF.R.U32.HI R10, RZ, R5, R10 ;  /* 0x00000005ff0a8219 */ /* 0x000fe8000001160a */
[----:B------:R-:W-:Y:S01]  /*4eb0*/  @!P0 SEL R0, R3, R10, !P2 ;  /* 0x0000000a03008207 */ /* 0x000fe20005000000 */
[----:B------:R-:W-:Y:S03]  /*4ec0*/  IMAD.MOV R10, RZ, RZ, -R3 ;  /* 0x000000ffff0a7224 */ /* 0x000fe600078e0a03 */
[----:B------:R-:W-:Y:S01]  /*4ed0*/  @!P0 IADD3 R15, PT, PT, R15, -R0, RZ ;  /* 0x800000000f0f8210 */ /* 0x000fe20007ffe0ff */
[----:B------:R-:W-:Y:S01]  /*4ee0*/  @!P0 IMAD R0, R11, R14, R0 ;  /* 0x0000000e0b008224 */ /* 0x000fe200078e0200 */
[----:B------:R-:W-:Y:S01]  /*4ef0*/  IADD3 R11, PT, PT, -R9, RZ, RZ ;  /* 0x000000ff090b7210 */ /* 0x000fe20007ffe1ff */
[----:B------:R-:W-:Y:S02]  /*4f00*/  IMAD R13, R2, R10, R13 ;  /* 0x0000000a020d7224 */ /* 0x000fe400078e020d */
[----:B------:R-:W-:Y:S02]  /*4f10*/  @!P0 IMAD R9, R15, R102, R3 ;  /* 0x000000660f098224 */ /* 0x000fe400078e0203 */
[----:B------:R-:W-:Y:S02]  /*4f20*/  @!P0 IMAD.MOV.U32 R3, RZ, RZ, R0 ;  /* 0x000000ffff038224 */ /* 0x000fe400078e0000 */
[----:B------:R-:W-:Y:S02]  /*4f30*/  IMAD R8, R6, R11, R8 ;  /* 0x0000000b06087224 */ /* 0x000fe400078e0208 */
[----:B------:R-:W-:Y:S02]  /*4f40*/  IMAD R13, R3, R2, R13 ;  /* 0x00000002030d7224 */ /* 0x000fe400078e020d */
[----:B------:R-:W-:Y:S02]  /*4f50*/  IMAD R8, R9, R6, R8 ;  /* 0x0000000609087224 */ /* 0x000fe400078e0208 */
.L_x_102:
[----:B------:R-:W-:Y:S05]  /*4f60*/  BRA.U UP1, `(.L_x_103) ;  /* 0x0000000101107547 */ /* 0x000fea000b800000 */
[----:B------:R-:W-:Y:S04]  /*4f70*/  MOV R0, UR14 ;  /* 0x0000000e00007c02 */ /* 0x000fe80008000f00 */
[----:B------:R-:W-:Y:S04]  /*4f80*/  SHF.L.U32 R3, R0, 0x1f, RZ ;  /* 0x0000001f00037819 */ /* 0x000fe800000006ff */
[----:B------:R-:W1:Y:S02]  /*4f90*/  SYNCS.PHASECHK.TRANS64.TRYWAIT P0, [UR6+0x138], R3 ;  /* 0x00013803ff0075a7 */ /* 0x000e640008001106 */
[----:B-1----:R-:W-:Y:S05]  /*4fa0*/  @!P0 BRA `(.L_x_104) ;  /* 0x00000044006c8947 */ /* 0x002fea0003800000 */
.L_x_103:
[----:B------:R-:W-:Y:S05]  /*4fb0*/  BRA.U !UP5, `(.L_x_105) ;  /* 0x000000010d347547 */ /* 0x000fea000b800000 */
[----:B------:R-:W-:Y:S01]  /*4fc0*/  UPLOP3.LUT UP0, UPT, UPT, UPT, UP4, 0x80, 0x8 ;  /* 0x000000000008789c */ /* 0x000fe20003f0f040 */
[----:B-1----:R-:W-:Y:S02]  /*4fd0*/  HFMA2 R0, -RZ, RZ, 0, 5.9604644775390625e-08 ;  /* 0x00000001ff007431 */ /* 0x002fe400000001ff */
[----:B------:R-:W-:Y:S03]  /*4fe0*/  IMAD.MOV.U32 R234, RZ, RZ, 0x1 ;  /* 0x00000001ffea7424 */ /* 0x000fe600078e00ff */
[----:B------:R-:W-:Y:S05]  /*4ff0*/  PLOP3.LUT P0, PT, PT, PT, UP0, 0x80, 0x8 ;  /* 0x000000000008781c */ /* 0x000fea0003f0f008 */
[----:B------:R-:W1:Y:S01]  /*5000*/  @UP0 LDCU.64 UR8, c[0x0][0x888] ;  /* 0x00011100ff0807ac */ /* 0x000e620008000a00 */
[----:B------:R-:W-:Y:S07]  /*5010*/  @UP0 UIMAD UR7, UR36, UR4, URZ ;  /* 0x00000004240702a4 */ /* 0x000fee000f8e02ff */
[----:B------:R-:W-:Y:S01]  /*5020*/  @!P0 PRMT R234, R0, 0x7610, R234 ;  /* 0x0000761000ea8816 */ /* 0x000fe200000000ea */
[----:B-1----:R-:W-:Y:S03]  /*5030*/  @UP0 UIMAD.WIDE UR8, UR7, 0x4, UR8 ;  /* 0x00000004070808a5 */ /* 0x002fe6000f8e0208 */
[----:B------:R-:W1:Y:S03]  /*5040*/  @!UP0 LDCU UR7, c[0x0][0x880] ;  /* 0x00011000ff0787ac */ /* 0x000e660008000800 */
[----:B------:R-:W-:Y:S01]  /*5050*/  IMAD.U32 R10, RZ, RZ, UR8 ;  /* 0x00000008ff0a7e24 */ /* 0x000fe2000f8e00ff */
[----:B------:R-:W-:Y:S05]  /*5060*/  MOV R11, UR9 ;  /* 0x00000009000b7c02 */ /* 0x000fea0008000f00 */
[----:B-----5:R4:W5:Y:S02]  /*5070*/  @P0 LDG.E R110, desc[UR40][R10.64] ;  /* 0x000000280a6e0981 */ /* 0x020964000c1e1900 */
[----:B-1--4-:R-:W-:Y:S07]  /*5080*/  @!P0 IMAD.U32 R110, RZ, RZ, UR7 ;  /* 0x00000007ff6e8e24 */ /* 0x012fee000f8e00ff */
.L_x_105:
[----:B-----5:R-:W-:Y:S01]  /*5090*/  @!P4 ISETP.EQ.AND P5, PT, R110, RZ, PT ;  /* 0x000000ff6e00c20c */ /* 0x020fe20003fa2270 */
[----:B------:R-:W-:Y:S01]  /*50a0*/  @!UPT UIADD3 URZ, UPT, UPT, URZ, URZ, URZ ;  /* 0x000000fffffff290 */ /* 0x000fe2000fffe0ff */
[----:B------:R-:W-:Y:S11]  /*50b0*/  @!P4 BRA `(.L_x_106) ;  /* 0x000000000014c947 */ /* 0x000ff60003800000 */
[----:B------:R-:W-:Y:S02]  /*50c0*/  LOP3.LUT P0, RZ, R234, 0xff, RZ, 0xc0, !PT ;  /* 0x000000ffeaff7812 */ /* 0x000fe4000780c0ff */
[----:B------:R-:W-:Y:S04]  /*50d0*/  PLOP3.LUT P5, PT, PT, PT, UP0, 0x80, 0x8 ;  /* 0x000000000008781c */ /* 0x000fe80003faf008 */
[----:B------:R-:W-:Y:S07]  /*50e0*/  PLOP3.LUT P5, PT, P5, PT, PT, 0x8, 0x80 ;  /* 0x000000000080781c */ /* 0x000fee0002fae170 */
[----:B------:R-:W-:Y:S11]  /*50f0*/  @P0 ISETP.EQ.AND P5, PT, R110, RZ, PT ;  /* 0x000000ff6e00020c */ /* 0x000ff60003fa2270 */
[----:B------:R-:W-:Y:S02]  /*5100*/  @!UPT UIADD3 URZ, UPT, UPT, URZ, URZ, URZ ;  /* 0x000000fffffff290 */ /* 0x000fe4000fffe0ff */
.L_x_106:
[----:B------:R-:W4:Y:S01]  /*5110*/  SYNCS.PHASECHK.TRANS64.TRYWAIT P4, [UR6+0x128], R26 ;  /* 0x0001281aff0075a7 */ /* 0x000f220008081106 */
[----:B------:R-:W-:Y:S01]  /*5120*/  @P3 SHF.R.U32.HI R27, RZ, 0x10, R21 ;  /* 0x00000010ff1b3819 */ /* 0x000fe20000011615 */
[----:B------:R-:W-:Y:S01]  /*5130*/  VIADD R29, R29, 0x1 ;  /* 0x000000011d1d7836 */ /* 0x000fe20000000000 */
[----:B------:R-:W5:Y:S08]  /*5140*/  LDC.64 R14, c[0x0][0xb10] ;  /* 0x0002c400ff0e7b82 */ /* 0x000f700000000a00 */
[----:B------:R-:W2:Y:S08]  /*5150*/  LDC.64 R10, c[0x0][0xb18] ;  /* 0x0002c600ff0a7b82 */ /* 0x000eb00000000a00 */
[----:B-1----:R-:W1:Y:S08]  /*5160*/  @!P1 LDC R0, c[0x0][0xb20] ;  /* 0x0002c800ff009b82 */ /* 0x002e700000000800 */
[----:B------:R-:W3:Y:S01]  /*5170*/  @!P1 LDC R3, c[0x0][0xb0c] ;  /* 0x0002c300ff039b82 */ /* 0x000ee20000000800 */
[----:B-----5:R-:W-:Y:S05]  /*5180*/  @!P1 IMAD.HI.U32 R14, R13, R14, RZ ;  /* 0x0000000e0d0e9227 */ /* 0x020fea00078e00ff */
[----:B------:R-:W-:Y:S01]  /*5190*/  @!P1 SHF.R.U32.HI R14, RZ, R15, R14 ;  /* 0x0000000fff0e9219 */ /* 0x000fe2000001160e */
[----:B--2---:R-:W-:Y:S01]  /*51a0*/  @!P1 IMAD.HI.U32 R11, R8, R11, RZ ;  /* 0x0000000b080b9227 */ /* 0x004fe200078e00ff */
[----:B------:R-:W-:Y:S04]  /*51b0*/  @!P1 ISETP.NE.AND P0, PT, R10, 0x1, PT ;  /* 0x000000010a00980c */ /* 0x000fe80003f05270 */
[----:B-1----:R-:W-:Y:S02]  /*51c0*/  @!P1 SHF.R.U32.HI R9, RZ, R0, R11 ;  /* 0x00000000ff099219 */ /* 0x002fe4000001160b */
[----:B---3--:R-:W-:Y:S02]  /*51d0*/  @!P1 ISETP.NE.AND P2, PT, R3, 0x1, PT ;  /* 0x000000010300980c */ /* 0x008fe40003f45270 */
[----:B------:R-:W-:Y:S02]  /*51e0*/  @!P1 SEL R9, R8, R9, !P0 ;  /* 0x0000000908099207 */ /* 0x000fe40004000000 */
[----:B------:R-:W-:Y:S02]  /*51f0*/  ELECT P0, URZ, PT ;  /* 0x0000000000ff782f */ /* 0x000fe40003800000 */
[----:B------:R-:W-:Y:S05]  /*5200*/  @!P1 SEL R14, R13, R14, !P2 ;  /* 0x0000000e0d0e9207 */ /* 0x000fea0005000000 */
[----:B------:R-:W-:Y:S02]  /*5210*/  @!P1 IMAD.IADD R0, R9, 0x1, -R14 ;  /* 0x0000000109009824 */ /* 0x000fe400078e0a0e */
[----:B------:R-:W-:Y:S02]  /*5220*/  @!P1 IMAD.IADD R9, R14, 0x1, -R9 ;  /* 0x000000010e099824 */ /* 0x000fe400078e0a09 */
[----:B------:R-:W-:Y:S02]  /*5230*/  @!P1 IMAD R13, R0, R3, R13 ;  /* 0x00000003000d9224 */ /* 0x000fe400078e020d */
[----:B------:R-:W-:Y:S01]  /*5240*/  @!P1 IMAD R8, R9, R10, R8 ;  /* 0x0000000a09089224 */ /* 0x000fe200078e0208 */
[----:B----4-:R-:W-:Y:S06]  /*5250*/  @!P4 BRA `(.L_x_107) ;  /* 0x0000004000d8c947 */ /* 0x010fec0003800000 */
.L_x_191:
[----:B------:R-:W-:Y:S01]  /*5260*/  PLOP3.LUT P5, PT, P5, P0, PT, 0xf2, 0x2f ;  /* 0x00000000002f781c */ /* 0x000fe20002fa1e72 */
[----:B------:R-:W-:Y:S01]  /*5270*/  UMOV UR22, 0x0 ;  /* 0x0000000000167882 */ /* 0x000fe20000000000 */
[----:B------:R-:W-:Y:S01]  /*5280*/  UMOV UR23, 0x10000000 ;  /* 0x1000000000177882 */ /* 0x000fe20000000000 */
[----:B------:R-:W-:Y:S01]  /*5290*/  LOP3.LUT R30, R30, 0x1, RZ, 0x3c, !PT ;  /* 0x000000011e1e7812 */ /* 0x000fe200078e3cff */
[----:B------:R-:W-:Y:S01]  /*52a0*/  UMOV UR28, UR36 ;  /* 0x00000024001c7c82 */ /* 0x000fe20008000000 */
[----:B------:R-:W-:Y:S01]  /*52b0*/  UMOV UR20, UR36 ;  /* 0x0000002400147c82 */ /* 0x000fe20008000000 */
[----:B------:R-:W-:Y:S01]  /*52c0*/  UMOV UR12, UR36 ;  /* 0x00000024000c7c82 */ /* 0x000fe20008000000 */
[----:B------:R-:W-:Y:S06]  /*52d0*/  @P3 R2UR UR36, R27 ;  /* 0x000000001b2432ca */ /* 0x000fec00000e0000 */
[----:B-1----:R-:W-:Y:S01]  /*52e0*/  @!P5 IADD3 R3, P0, PT, R32, 0x580, RZ ;  /* 0x000005802003d810 */ /* 0x002fe20007f1e0ff */
[----:B------:R-:W-:Y:S01]  /*52f0*/  @!P5 IMAD R233, R233, 0x60, RZ ;  /* 0x00000060e9e9d824 */ /* 0x000fe200078e02ff */
[----:B------:R-:W-:Y:S01]  /*5300*/  VOTEU.ALL UP1, P5 ;  /* 0x0000000000ff7886 */ /* 0x000fe20002820000 */
[----:B------:R-:W-:Y:S01]  /*5310*/  @!P5 IMAD.SHL.U32 R219, R219, 0x80, RZ ;  /* 0x00000080dbdbd824 */ /* 0x000fe200078e00ff */
[----:B------:R-:W-:Y:S01]  /*5320*/  @!P5 R2UR UR8, R3 ;  /* 0x000000000308d2ca */ /* 0x000fe200000e0000 */
[----:B------:R-:W-:Y:S01]  /*5330*/  @!P5 IMAD.X R0, RZ, RZ, R33, P0 ;  /* 0x000000ffff00d224 */ /* 0x000fe200000e0621 */
[----:B------:R-:W-:Y:S01]  /*5340*/  @!P5 R2UR UR26, R233 ;  /* 0x00000000e91ad2ca */ /* 0x000fe200000e0000 */
[----:B------:R-:W-:Y:S01]  /*5350*/  @!UP1 UIADD3 UR25, UPT, UPT, UR6, 0x120, URZ ;  /* 0x0000012006199890 */ /* 0x000fe2000fffe0ff */
[----:B------:R-:W-:Y:S01]  /*5360*/  @!P5 R2UR UR27, R219 ;  /* 0x00000000db1bd2ca */ /* 0x000fe200000e0000 */
[----:B------:R-:W-:Y:S01]  /*5370*/  @!UP1 UIADD3 UR24, UPT, UPT, UR6, 0x200, URZ ;  /* 0x0000020006189890 */ /* 0x000fe2000fffe0ff */
[----:B------:R-:W-:Y:S01]  /*5380*/  @!P5 R2UR UR7, R0 ;  /* 0x000000000007d2ca */ /* 0x000fe200000e0000 */
[----:B------:R-:W-:Y:S01]  /*5390*/  VOTEU.ALL UP3, P5 ;  /* 0x0000000000ff7886 */ /* 0x000fe20002860000 */
[----:B------:R-:W-:Y:S01]  /*53a0*/  @!UP1 UIADD3 UR16, UPT, UPT, UR6, 0x1200, URZ ;  /* 0x0000120006109890 */ /* 0x000fe2000fffe0ff */
[C---:B------:R-:W-:Y:S01]  /*53b0*/  ISETP.NE.AND P0, PT, R29.reuse, 0x2, PT ;  /* 0x000000021d00780c */ /* 0x040fe20003f05270 */
[----:B------:R-:W-:Y:S01]  /*53c0*/  VOTEU.ALL UP2, P5 ;  /* 0x0000000000ff7886 */ /* 0x000fe20002840000 */
[----:B------:R-:W-:Y:S01]  /*53d0*/  UMOV UR17, UR25 ;  /* 0x0000001900117c82 */ /* 0x000fe20008000000 */
[----:B------:R-:W-:Y:S01]  /*53e0*/  UMOV UR9, UR25 ;  /* 0x0000001900097c82 */ /* 0x000fe20008000000 */
[----:B------:R-:W-:Y:S01]  /*53f0*/  IMAD.U32 R10, RZ, RZ, UR8 ;  /* 0x00000008ff0a7e24 */ /* 0x000fe2000f8e00ff */
[----:B------:R-:W-:Y:S01]  /*5400*/  @!UP1 UIADD3 UR8, UPT, UPT, UR6, 0x2200, URZ ;  /* 0x0000220006089890 */ /* 0x000fe2000fffe0ff */
[----:B------:R-:W-:Y:S01]  /*5410*/  SEL R3, RZ, 0x1, P0 ;  /* 0x00000001ff037807 */ /* 0x000fe20000000000 */
[----:B------:R-:W-:Y:S01]  /*5420*/  @!UP1 UIADD3 UR18, UPT, UPT, UR26, 0x20, URZ ;  /* 0x000000201a129890 */ /* 0x000fe2000fffe0ff */
[----:B------:R-:W-:Y:S01]  /*5430*/  SEL R29, R29, RZ, P0 ;  /* 0x000000ff1d1d7207 */ /* 0x000fe20000000000 */
[----:B------:R-:W-:Y:S01]  /*5440*/  UMOV UR19, UR27 ;  /* 0x0000001b00137c82 */ /* 0x000fe20008000000 */
[----:B------:R-:W-:Y:S01]  /*5450*/  IMAD.U32 R11, RZ, RZ, UR7 ;  /* 0x00000007ff0b7e24 */ /* 0x000fe2000f8e00ff */
[----:B------:R-:W-:Y:S01]  /*5460*/  @!P5 R2UR UR30, R10 ;  /* 0x000000000a1ed2ca */ /* 0x000fe200000e0000 */
[----:B------:R-:W-:Y:S01]  /*5470*/  @!UP1 UIADD3 UR10, UPT, UPT, UR26, 0x40, URZ ;  /* 0x000000401a0a9890 */ /* 0x000fe2000fffe0ff */
[----:B------:R-:W-:Y:S01]  /*5480*/  LOP3.LUT R28, R28, R3, RZ, 0x3c, !PT ;  /* 0x000000031c1c7212 */ /* 0x000fe200078e3cff */
[----:B------:R-:W-:Y:S01]  /*5490*/  VOTEU.ALL UP1, P5 ;  /* 0x0000000000ff7886 */ /* 0x000fe20002820000 */
[----:B------:R-:W-:Y:S01]  /*54a0*/  @!P5 R2UR UR31, R11 ;  /* 0x000000000b1fd2ca */ /* 0x000fe200000e0000 */
[----:B------:R-:W-:Y:S01]  /*54b0*/  UMOV UR11, UR27 ;  /* 0x0000001b000b7c82 */ /* 0x000fe20008000000 */
[----:B------:R-:W-:Y:S02]  /*54c0*/  IMAD.IADD R233, R8, 0x1, R218 ;  /* 0x0000000108e97824 */ /* 0x000fe400078e02da */
[----:B------:R-:W-:Y:S09]  /*54d0*/  IMAD.IADD R219, R13, 0x1, R232 ;  /* 0x000000010ddb7824 */ /* 0x000ff200078e02e8 */
[----:B------:R4:W-:Y:S01]  /*54e0*/  @!UP3 UTMALDG.3D [UR24], [UR30], desc[UR22] ;  /* 0x000016181e00b5b4 */ /* 0x0009e20008011000 */
[----:B------:R4:W-:Y:S01]  /*54f0*/  @!UP2 UTMALDG.3D [UR16], [UR30], desc[UR22] ;  /* 0x000016101e00a5b4 */ /* 0x0009e20008011000 */
[----:B------:R4:W-:Y:S01]  /*5500*/  @!UP1 UTMALDG.3D [UR8], [UR30], desc[UR22] ;  /* 0x000016081e0095b4 */ /* 0x0009e20008011000 */
[----:B------:R4:W-:Y:S01]  /*5510*/  @!P5 SYNCS.ARRIVE.TRANS64.RED.A0TR RZ, [UR6+0x120], R25 ;  /* 0x00012019ffffd9a7 */ /* 0x0009e20008300406 */
[----:B------:R-:W-:Y:S01]  /*5520*/  UPLOP3.LUT UP1, UPT, UPT, UPT, UPT, 0x80, 0x8 ;  /* 0x000000000008789c */ /* 0x000fe20003f2f070 */
[----:B------:R-:W-:Y:S01]  /*5530*/  SYNCS.ARRIVE.TRANS64.RED.A1T0 RZ, [UR37], RZ ;  /* 0x000000ffffff79a7 */ /* 0x000fe20008100425 */
[----:B------:R-:W-:Y:S09]  /*5540*/  @P3 BRA `(.L_x_108) ;  /* 0xfffffff400803947 */ /* 0x000ff2000383ffff */
[----:B------:R-:W-:Y:S07]  /*5550*/  MOV R0, UR6 ;  /* 0x0000000600007c02 */ /* 0x000fee0008000f00 */
.L_x_109:
[----:B-1----:R-:W-:-:S04]  /*5560*/  SHF.L.U32 R3, R30, 0x1f, RZ ;  /* 0x0000001f1e037819 */ /* 0x002fc800000006ff */
[----:B------:R1:W2:Y:S03]  /*5570*/  SYNCS.PHASECHK.TRANS64.TRYWAIT P0, [R0+URZ+0x128], R3 ;  /* 0x00012803000075a7 */ /* 0x0002a600080011ff */
[----:B--2---:R-:W-:Y:S05]  /*5580*/  @!P0 NANOSLEEP.SYNCS 0x989680 ;  /* 0x009896800000895d */ /* 0x004fea0003900000 */
[----:B------:R-:W2:Y:S02]  /*5590*/  @!P0 SYNCS.PHASECHK.TRANS64 P0, [R0+URZ+0x128], R3 ;  /* 0x00012803000085a7 */ /* 0x000ea400080010ff */
[----:B--2-4-:R-:W-:Y:S05]  /*55a0*/  @P0 EXIT ;  /* 0x000000000000094d */ /* 0x014fea0003800000 */
[----:B------:R-:W-:Y:S05]  /*55b0*/  BRA `(.L_x_109) ;  /* 0xfffffffc00e87947 */ /* 0x000fea000383ffff */
.L_x_100:
[----:B------:R-:W-:-:S06]  /*55c0*/  UISETP.GE.AND UP1, UPT, UR10, 0x4, UPT ;  /* 0x000000040a00788c */ /* 0x000fcc000bf26270 */
[----:B------:R-:W-:-:S13]  /*55d0*/  PLOP3.LUT P0, PT, PT, PT, UP1, 0x80, 0x8 ;  /* 0x000000000008781c */ /* 0x000fda0003f0f018 */
[----:B------:R-:W-:Y:S05]  /*55e0*/  @!P0 EXIT ;  /* 0x000000000000894d */ /* 0x000fea0003800000 */
[----:B------:R-:W-:Y:S01]  /*55f0*/  BAR.SYNC.DEFER_BLOCKING 0x6, 0xa0 ;  /* 0x0182800000007b1d */ /* 0x000fe20000010000 */
[C---:B------:R-:W-:Y:S02]  /*5600*/  IMAD.SHL.U32 R5, R238.reuse, 0x20, RZ ;  /* 0x00000020ee057824 */ /* 0x040fe400078e00ff */
[----:B------:R-:W-:Y:S02]  /*5610*/  HFMA2 R248, -RZ, RZ, 0, 0 ;  /* 0x00000000fff87431 */ /* 0x000fe400000001ff */
[C---:B------:R-:W-:Y:S01]  /*5620*/  IMAD.SHL.U32 R240, R238.reuse, 0x4, RZ ;  /* 0x00000004eef07824 */ /* 0x040fe200078e00ff */
[----:B------:R-:W-:Y:S01]  /*5630*/  CS2R R244, SRZ ;  /* 0x0000000000f47805 */ /* 0x000fe2000001ff00 */
[----:B------:R-:W-:Y:S01]  /*5640*/  IMAD.U32 R2, R238, 0x10000, RZ ;  /* 0x00010000ee027824 */ /* 0x000fe200078e00ff */
[----:B------:R-:W-:Y:S01]  /*5650*/  UMOV UR43, 0x400 ;  /* 0x00000400002b7882 */ /* 0x000fe20000000000 */
[----:B------:R-:W1:Y:S01]  /*5660*/  LDC R237, c[0x0][0x370] ;  /* 0x0000dc00ffed7b82 */ /* 0x000e620000000800 */
[----:B------:R-:W-:Y:S01]  /*5670*/  ULEA UR43, UR37, UR43, 0x18 ;  /* 0x0000002b252b7291 */ /* 0x000fe2000f8ec0ff */
[----:B------:R-:W-:Y:S01]  /*5680*/  LOP3.LUT P0, R7, R5, 0x80, RZ, 0xc0, !PT ;  /* 0x0000008005077812 */ /* 0x000fe2000780c0ff */
[----:B------:R-:W-:Y:S01]  /*5690*/  IMAD.MOV.U32 R109, RZ, RZ, RZ ;  /* 0x000000ffff6d7224 */ /* 0x000fe200078e00ff */
[----:B------:R-:W-:Y:S01]  /*56a0*/  LOP3.LUT R2, R2, 0x600000, RZ, 0xc0, !PT ;  /* 0x0060000002027812 */ /* 0x000fe200078ec0ff */
[----:B------:R-:W-:Y:S01]  /*56b0*/  UIADD3 UR4, UPT, UPT, UR43, 0x3200, URZ ;  /* 0x000032002b047890 */ /* 0x000fe2000fffe0ff */
[----:B------:R-:W-:Y:S01]  /*56c0*/  LOP3.LUT R240, R7, 0x10, R240, 0xf8, !PT ;  /* 0x0000001007f07812 */ /* 0x000fe200078ef8f0 */
[----:B------:R-:W-:Y:S01]  /*56d0*/  IMAD.MOV.U32 R243, RZ, RZ, RZ ;  /* 0x000000fffff37224 */ /* 0x000fe200078e00ff */
[----:B------:R-:W2:Y:S01]  /*56e0*/  LDC R104, c[0x0][0xb0c] ;  /* 0x0002c300ff687b82 */ /* 0x000ea20000000800 */
[----:B------:R-:W3:Y:S01]  /*56f0*/  LDCU.64 UR46, c[0x0][0x348] ;  /* 0x00006900ff2e77ac */ /* 0x000ee20008000a00 */
[----:B------:R-:W-:-:S02]  /*5700*/  LOP3.LUT R240, R240, 0xf60, R5, 0xf8, !PT ;  /* 0x00000f60f0f07812 */ /* 0x000fc400078ef805 */
[----:B------:R-:W-:Y:S01]  /*5710*/  MOV R246, UR4 ;  /* 0x0000000400f67c02 */ /* 0x000fe20008000f00 */
[----:B------:R-:W4:Y:S01]  /*5720*/  LDCU.64 UR38, c[0x0][0x888] ;  /* 0x00011100ff2677ac */ /* 0x000f220008000a00 */
[----:B------:R-:W-:Y:S02]  /*5730*/  IADD3 R0, PT, PT, R240, UR43, RZ ;  /* 0x0000002bf0007c10 */ /* 0x000fe4000fffe0ff */
[----:B------:R-:W1:Y:S01]  /*5740*/  LDC R235, c[0x0][0xb20] ;  /* 0x0002c800ffeb7b82 */ /* 0x000e620000000800 */
[----:B------:R-:W3:Y:S01]  /*5750*/  LDS R3, [UR43+0x1f0] ;  /* 0x0001f02bff037984 */ /* 0x000ee20008000800 */
[----:B------:R-:W-:Y:S01]  /*5760*/  UIADD3 UR42, UPT, UPT, UR43, 0x200, URZ ;  /* 0x000002002b2a7890 */ /* 0x000fe2000fffe0ff */
[C---:B------:R-:W-:Y:S01]  /*5770*/  VIADD R239, R0.reuse, 0x10 ;  /* 0x0000001000ef7836 */ /* 0x040fe20000000000 */
[----:B------:R-:W-:-:S04]  /*5780*/  @P0 IADD3 R239, PT, PT, R0, -0x10, RZ ;  /* 0xfffffff000ef0810 */ /* 0x000fc80007ffe0ff */
[----:B------:R-:W1:Y:S08]  /*5790*/  LDC R103, c[0x0][0xb30] ;  /* 0x0002cc00ff677b82 */ /* 0x000e700000000800 */
[----:B------:R-:W1:Y:S08]  /*57a0*/  LDC.64 R216, c[0x0][0xb10] ;  /* 0x0002c400ffd87b82 */ /* 0x000e700000000a00 */
[----:B------:R-:W1:Y:S08]  /*57b0*/  LDC.64 R100, c[0x0][0xb18] ;  /* 0x0002c600ff647b82 */ /* 0x000e700000000a00 */
[----:B------:R-:W1:Y:S08]  /*57c0*/  LDC.64 R212, c[0x0][0x888] ;  /* 0x00022200ffd47b82 */ /* 0x000e700000000a00 */
[----:B------:R-:W1:Y:S01]  /*57d0*/  LDC.64 R98, c[0x0][0xb28] ;  /* 0x0002ca00ff627b82 */ /* 0x000e620000000a00 */
[----:B---3--:R-:W-:-:S07]  /*57e0*/  IMAD.IADD R2, R3, 0x1, R2 ;  /* 0x0000000103027824 */ /* 0x008fce00078e0202 */
[----:B------:R-:W3:Y:S08]  /*57f0*/  LDC.64 R214, c[0x0][0x890] ;  /* 0x00022400ffd67b82 */ /* 0x000ef00000000a00 */
[----:B------:R-:W1:Y:S08]  /*5800*/  LDC.64 R210, c[0x0][0x8b0] ;  /* 0x00022c00ffd27b82 */ /* 0x000e700000000a00 */
[----:B------:R-:W1:Y:S08]  /*5810*/  LDC.64 R208, c[0x0][0x8a8] ;  /* 0x00022a00ffd07b82 */ /* 0x000e700000000a00 */
[----:B--2-4-:R-:W1:Y:S02]  /*5820*/  LDC R236, c[0x0][0x374] ;  /* 0x0000dd00ffec7b82 */ /* 0x014e640000000800 */
.L_x_129:
[----:B------:R-:W-:Y:S02]  /*5830*/  LEA R0, R248, UR43, 0x3 ;  /* 0x0000002bf8007c11 */ /* 0x000fe4000f8e18ff */
[----:B------:R-:W-:Y:S02]  /*5840*/  SHF.L.U32 R3, R244, 0x1f, RZ ;  /* 0x0000001ff4037819 */ /* 0x000fe400000006ff */
[----:B------:R-:W-:Y:S02]  /*5850*/  LEA R16, R248, UR43, 0x4 ;  /* 0x0000002bf8107c11 */ /* 0x000fe4000f8e20ff */
[----:B--2---:R-:W2:Y:S02]  /*5860*/  SYNCS.PHASECHK.TRANS64.TRYWAIT P0, [R0+URZ+0x140], R3 ;  /* 0x00014003000075a7 */ /* 0x004ea400080011ff */
[----:B--23--:R-:W-:Y:S05]  /*5870*/  @!P0 BRA `(.L_x_110) ;  /* 0x0000003c00688947 */ /* 0x00cfea0003800000 */
.L_x_192:
[----:B------:R-:W4:Y:S01]  /*5880*/  LDC.64 R14, c[0x0][0xb10] ;  /* 0x0002c400ff0e7b82 */ /* 0x000f220000000a00 */
[----:B------:R-:W3:Y:S01]  /*5890*/  LDS.128 R16, [R16+0x1d0] ;  /* 0x0001d00010107984 */ /* 0x000ee20000000c00 */
[----:B-1----:R-:W-:Y:S01]  /*58a0*/  ISETP.NE.AND P1, PT, R103, 0x1, PT ;  /* 0x000000016700780c */ /* 0x002fe20003f25270 */
[----:B--2---:R-:W-:Y:S01]  /*58b0*/  VIADD R0, R0, 0x150 ;  /* 0x0000015000007836 */ /* 0x004fe20000000000 */
[----:B------:R-:W-:Y:S04]  /*58c0*/  ISETP.GE.AND P0, PT, R102, 0x1, PT ;  /* 0x000000016600780c */ /* 0x000fe80003f06270 */
[----:B------:R-:W1:Y:S01]  /*58d0*/  LDC.64 R12, c[0x0][0xb18] ;  /* 0x0002c600ff0c7b82 */ /* 0x000e620000000a00 */
[----:B------:R-:W-:Y:S01]  /*58e0*/  PRMT R0, RZ, 0x654, R0 ;  /* 0x00000654ff007816 */ /* 0x000fe20000000000 */
[----:B------:R-:W-:Y:S01]  /*58f0*/  @!PT LDS RZ, [RZ] ;  /* 0x00000000fffff984 */ /* 0x000fe20000000800 */
[----:B------:R-:W-:Y:S01]  /*5900*/  @!PT LDS RZ, [RZ] ;  /* 0x00000000fffff984 */ /* 0x000fe20000000800 */
[----:B------:R-:W-:Y:S01]  /*5910*/  @!PT LDS RZ, [RZ] ;  /* 0x00000000fffff984 */ /* 0x000fe20000000800 */
[----:B------:R-:W-:Y:S01]  /*5920*/  @!PT LDS RZ, [RZ] ;  /* 0x00000000fffff984 */ /* 0x000fe20000000800 */
[----:B------:R2:W-:Y:S06]  /*5930*/  MEMBAR.ALL.CTA ;  /* 0x0000000000007992 */ /* 0x0005ec0000008000 */
[----:B--2---:R-:W2:Y:S01]  /*5940*/  FENCE.VIEW.ASYNC.S ;  /* 0x00000000000073c6 */ /* 0x004ea20000000000 */
[----:B------:R-:W1:Y:S08]  /*5950*/  @!P1 LDC R11, c[0x0][0xb20] ;  /* 0x0002c800ff0b9b82 */ /* 0x000e700000000800 */
[----:B------:R-:W1:Y:S01]  /*5960*/  @!P1 LDC R10, c[0x0][0xb0c] ;  /* 0x0002c300ff0a9b82 */ /* 0x000e620000000800 */
[----:B--2---:R2:W-:Y:S01]  /*5970*/  SYNCS.ARRIVE.TRANS64.RED.A1T0 RZ, [R0+URZ], RZ ;  /* 0x000000ff00ff79a7 */ /* 0x0045e200081004ff */
[----:B---3--:R-:W-:Y:S04]  /*5980*/  LOP3.LUT P4, RZ, R18, 0x1, RZ, 0xc0, !PT ;  /* 0x0000000112ff7812 */ /* 0x008fe8000788c0ff */
[----:B------:R-:W-:Y:S09]  /*5990*/  P2R R247, PR, RZ, 0x10 ;  /* 0x00000010fff77803 */ /* 0x000ff20000000000 */
[----:B------:R-:W-:Y:S02]  /*59a0*/  @P4 MOV R107, R16 ;  /* 0x00000010006b4202 */ /* 0x000fe40000000f00 */
[----:B------:R-:W-:Y:S01]  /*59b0*/  @P4 LOP3.LUT R105, R17, 0xffff, RZ, 0xc0, !PT ;  /* 0x0000ffff11694812 */ /* 0x000fe200078ec0ff */
[----:B--2-4-:R-:W-:Y:S06]  /*59c0*/  @!P0 BRA `(.L_x_111) ;  /* 0x0000000000a48947 */ /* 0x014fec0003800000 */
[----:B------:R-:W-:Y:S01]  /*59d0*/  IMAD.HI.U32 R22, R236, R101, RZ ;  /* 0x00000065ec167227 */ /* 0x000fe200078e00ff */
[----:B------:R-:W-:Y:S02]  /*59e0*/  ISETP.NE.AND P0, PT, R100, 0x1, PT ;  /* 0x000000016400780c */ /* 0x000fe40003f05270 */
[----:B------:R-:W-:Y:S01]  /*59f0*/  ISETP.NE.AND P2, PT, R102, 0x1, PT ;  /* 0x000000016600780c */ /* 0x000fe20003f45270 */
[-C--:B------:R-:W-:Y:S01]  /*5a00*/  IMAD.HI.U32 R20, R237, R216.reuse, RZ ;  /* 0x000000d8ed147227 */ /* 0x080fe200078e00ff */
[----:B------:R-:W-:Y:S02]  /*5a10*/  SHF.R.U32.HI R21, RZ, R235, R22 ;  /* 0x000000ebff157219 */ /* 0x000fe40000011616 */
[----:B------:R-:W-:Y:S01]  /*5a20*/  ISETP.NE.AND P3, PT, R104, 0x1, PT ;  /* 0x000000016800780c */ /* 0x000fe20003f65270 */
[----:B------:R-:W-:Y:S01]  /*5a30*/  IMAD.HI.U32 R26, R105, R101, RZ ;  /* 0x00000065691a7227 */ /* 0x000fe200078e00ff */
[----:B------:R-:W-:Y:S02]  /*5a40*/  SHF.R.U32.HI R20, RZ, R217, R20 ;  /* 0x000000d9ff147219 */ /* 0x000fe40000011614 */
[----:B------:R-:W-:Y:S01]  /*5a50*/  SEL R3, R236, R21, !P0 ;  /* 0x00000015ec037207 */ /* 0x000fe20004000000 */
[----:B------:R-:W-:Y:S01]  /*5a60*/  IMAD.HI.U32 R24, R107, R216, RZ ;  /* 0x000000d86b187227 */ /* 0x000fe200078e00ff */
[----:B------:R-:W-:Y:S03]  /*5a70*/  SEL R7, R237, R20, !P3 ;  /* 0x00000014ed077207 */ /* 0x000fe60005800000 */
[-C--:B------:R-:W-:Y:S01]  /*5a80*/  IMAD.HI.U32 R20, R3, R98.reuse, RZ ;  /* 0x0000006203147227 */ /* 0x080fe200078e00ff */
[----:B------:R-:W-:Y:S03]  /*5a90*/  SHF.R.U32.HI R24, RZ, R217, R24 ;  /* 0x000000d9ff187219 */ /* 0x000fe60000011618 */
[----:B------:R-:W-:Y:S01]  /*5aa0*/  IMAD.HI.U32 R22, R7, R98, RZ ;  /* 0x0000006207167227 */ /* 0x000fe200078e00ff */
[----:B------:R-:W-:Y:S02]  /*5ab0*/  @P2 SHF.R.U32.HI R3, RZ, R99, R20 ;  /* 0x00000063ff032219 */ /* 0x000fe40000011614 */
[----:B------:R-:W-:Y:S02]  /*5ac0*/  SHF.R.U32.HI R20, RZ, R235, R26 ;  /* 0x000000ebff147219 */ /* 0x000fe4000001161a */
[----:B------:R-:W-:Y:S01]  /*5ad0*/  @P2 SHF.R.U32.HI R7, RZ, R99, R22 ;  /* 0x00000063ff072219 */ /* 0x000fe20000011616 */
[C---:B------:R-:W-:Y:S01]  /*5ae0*/  IMAD R4, R102.reuse, R3, RZ ;  /* 0x0000000366047224 */ /* 0x040fe200078e02ff */
[----:B------:R-:W-:Y:S02]  /*5af0*/  SEL R5, R105, R20, !P0 ;  /* 0x0000001469057207 */ /* 0x000fe40004000000 */
[----:B------:R-:W-:Y:S01]  /*5b00*/  SEL R3, R107, R24, !P3 ;  /* 0x000000186b037207 */ /* 0x000fe20005800000 */
[----:B------:R-:W-:Y:S01]  /*5b10*/  IMAD R6, R102, R7, RZ ;  /* 0x0000000766067224 */ /* 0x000fe200078e02ff */
[C---:B------:R-:W-:Y:S01]  /*5b20*/  ISETP.GE.AND P0, PT, R5.reuse, R4, PT ;  /* 0x000000040500720c */ /* 0x040fe20003f06270 */
[----:B------:R-:W-:Y:S03]  /*5b30*/  IMAD.HI.U32 R8, R5, R98, RZ ;  /* 0x0000006205087227 */ /* 0x000fe600078e00ff */
[----:B------:R-:W-:Y:S01]  /*5b40*/  ISETP.GE.OR P0, PT, R3, R6, P0 ;  /* 0x000000060300720c */ /* 0x000fe20000706670 */
[----:B------:R-:W-:Y:S01]  /*5b50*/  IMAD.MOV R6, RZ, RZ, -R3 ;  /* 0x000000ffff067224 */ /* 0x000fe200078e0a03 */
[-C--:B------:R-:W-:Y:S03]  /*5b60*/  SHF.R.U32.HI R8, RZ, R99.reuse, R8 ;  /* 0x00000063ff087219 */ /* 0x080fe60000011608 */
[----:B------:R-:W-:Y:S01]  /*5b70*/  IMAD R107, R104, R6, R107 ;  /* 0x00000006686b7224 */ /* 0x000fe200078e026b */
[----:B------:R-:W-:Y:S05]  /*5b80*/  SEL R9, R5, R8, !P2 ;  /* 0x0000000805097207 */ /* 0x000fea0005000000 */
[----:B------:R-:W-:Y:S02]  /*5b90*/  IMAD.MOV R8, RZ, RZ, -R9 ;  /* 0x000000ffff087224 */ /* 0x000fe400078e0a09 */
[C---:B------:R-:W-:Y:S04]  /*5ba0*/  @!P0 IMAD.HI.U32 R4, R3.reuse, R98, RZ ;  /* 0x0000006203048227 */ /* 0x040fe800078e00ff */
[----:B------:R-:W-:Y:S01]  /*5bb0*/  IMAD R8, R102, R8, R5 ;  /* 0x0000000866087224 */ /* 0x000fe200078e0205 */
[----:B------:R-:W-:Y:S04]  /*5bc0*/  @!P0 SHF.R.U32.HI R4, RZ, R99, R4 ;  /* 0x00000063ff048219 */ /* 0x000fe80000011604 */
[----:B------:R-:W-:Y:S02]  /*5bd0*/  @!P0 SEL R0, R3, R4, !P2 ;  /* 0x0000000403008207 */ /* 0x000fe40005000000 */
[----:B------:R-:W-:Y:S02]  /*5be0*/  IADD3 R4, PT, PT, -R5, RZ, RZ ;  /* 0x000000ff05047210 */ /* 0x000fe40007ffe1ff */
[----:B------:R-:W-:Y:S01]  /*5bf0*/  @!P0 IADD3 R9, PT, PT, R9, -R0, RZ ;  /* 0x8000000009098210 */ /* 0x000fe20007ffe0ff */
[----:B------:R-:W-:Y:S02]  /*5c00*/  @!P0 IMAD R0, R7, R8, R0 ;  /* 0x0000000807008224 */ /* 0x000fe400078e0200 */
[----:B------:R-:W-:Y:S02]  /*5c10*/  IMAD R105, R100, R4, R105 ;  /* 0x0000000464697224 */ /* 0x000fe400078e0269 */
[----:B------:R-:W-:Y:S02]  /*5c20*/  @!P0 IMAD R5, R9, R102, R3 ;  /* 0x0000006609058224 */ /* 0x000fe400078e0203 */
[----:B------:R-:W-:Y:S04]  /*5c30*/  @!P0 IMAD.MOV.U32 R3, RZ, RZ, R0 ;  /* 0x000000ffff038224 */ /* 0x000fe800078e0000 */
[----:B------:R-:W-:Y:S02]  /*5c40*/  IMAD R107, R3, R104, R107 ;  /* 0x00000068036b7224 */ /* 0x000fe400078e026b */
[----:B------:R-:W-:Y:S07]  /*5c50*/  IMAD R105, R5, R100, R105 ;  /* 0x0000006405697224 */ /* 0x000fee00078e0269 */
.L_x_111:
[----:B-1----:R-:W-:Y:S01]  /*5c60*/  @!P1 IMAD.HI.U32 R4, R105, R13, RZ ;  /* 0x0000000d69049227 */ /* 0x002fe200078e00ff */
[----:B------:R-:W-:Y:S01]  /*5c70*/  @!P1 ISETP.NE.AND P0, PT, R12, 0x1, PT ;  /* 0x000000010c00980c */ /* 0x000fe20003f05270 */
[----:B------:R-:W-:Y:S01]  /*5c80*/  ULOP3.LUT UP0, URZ, UR42, 0x90, URZ, 0xc0, !UPT ;  /* 0x000000902aff7892 */ /* 0x000fe2000f80c0ff */
[----:B------:R-:W-:Y:S01]  /*5c90*/  @!P1 ISETP.NE.AND P2, PT, R10, 0x1, PT ;  /* 0x000000010a00980c */ /* 0x000fe20003f45270 */
[----:B------:R-:W-:Y:S01]  /*5ca0*/  @!P1 IMAD.HI.U32 R0, R107, R14, RZ ;  /* 0x0000000e6b009227 */ /* 0x000fe200078e00ff */
[----:B------:R-:W-:Y:S02]  /*5cb0*/  @!P1 SHF.R.U32.HI R4, RZ, R11, R4 ;  /* 0x0000000bff049219 */ /* 0x000fe40000011604 */
[----:B------:R-:W-:Y:S01]  /*5cc0*/  @P4 SHF.R.U32.HI R242, RZ, 0x10, R17 ;  /* 0x00000010fff24819 */ /* 0x000fe20000011611 */
[----:B------:R-:W-:Y:S01]  /*5cd0*/  VIADD R248, R248, 0x1 ;  /* 0x00000001f8f87836 */ /* 0x000fe20000000000 */
[----:B------:R-:W-:Y:S02]  /*5ce0*/  @!P1 SHF.R.U32.HI R0, RZ, R15, R0 ;  /* 0x0000000fff009219 */ /* 0x000fe40000011600 */
[----:B------:R-:W-:Y:S02]  /*5cf0*/  @!P1 SEL R3, R105, R4, !P0 ;  /* 0x0000000469039207 */ /* 0x000fe40004000000 */
[----:B------:R-:W-:Y:S05]  /*5d00*/  @!P1 SEL R4, R107, R0, !P2 ;  /* 0x000000006b049207 */ /* 0x000fea0005000000 */
[----:B------:R-:W-:Y:S02]  /*5d10*/  @!P1 IMAD.IADD R0, R3, 0x1, -R4 ;  /* 0x0000000103009824 */ /* 0x000fe400078e0a04 */
[----:B------:R-:W-:Y:S02]  /*5d20*/  @!P1 IMAD.IADD R3, R4, 0x1, -R3 ;  /* 0x0000000104039824 */ /* 0x000fe400078e0a03 */
[----:B------:R-:W-:Y:S02]  /*5d30*/  @!P1 IMAD R107, R0, R10, R107 ;  /* 0x0000000a006b9224 */ /* 0x000fe400078e026b */
[----:B------:R-:W-:Y:S01]  /*5d40*/  @!P1 IMAD R105, R3, R12, R105 ;  /* 0x0000000c03699224 */ /* 0x000fe200078e0269 */
[----:B------:R-:W-:Y:S06]  /*5d50*/  BRA.U !UP0, `(.L_x_112) ;  /* 0x0000000108407547 */ /* 0x000fec000b800000 */
[----:B------:R-:W1:Y:S01]  /*5d60*/  LDCU.64 UR8, c[0x4][0x80] ;  /* 0x01001000ff0877ac */ /* 0x000e620008000a00 */
[----:B------:R-:W-:Y:S01]  /*5d70*/  MOV R15, 0x0 ;  /* 0x00000000000f7802 */ /* 0x000fe20000000f00 */
[----:B------:R-:W-:Y:S02]  /*5d80*/  HFMA2 R12, -RZ, RZ, 0, 5.9604644775390625e-08 ;  /* 0x00000001ff0c7431 */ /* 0x000fe400000001ff */
[----:B------:R-:W-:Y:S02]  /*5d90*/  IMAD.MOV.U32 R8, RZ, RZ, 0x70 ;  /* 0x00000070ff087424 */ /* 0x000fe400078e00ff */
[----:B------:R-:W-:Y:S01]  /*5da0*/  IMAD.MOV.U32 R13, RZ, RZ, RZ ;  /* 0x000000ffff0d7224 */ /* 0x000fe200078e00ff */
[----:B------:R-:W2:Y:S01]  /*5db0*/  LDCU.64 UR6, c[0x4][0x88] ;  /* 0x01001100ff0677ac */ /* 0x000ea20008000a00 */
[----:B------:R-:W3:Y:S01]  /*5dc0*/  LDC.64 R14, c[0x4][R15] ;  /* 0x010000000f0e7b82 */ /* 0x000ee20000000a00 */
[----:B------:R-:W4:Y:S01]  /*5dd0*/  LDCU.64 UR4, c[0x4][0x8] ;  /* 0x01000100ff0477ac */ /* 0x000f220008000a00 */
[----:B-1----:R-:W-:Y:S01]  /*5de0*/  MOV R5, UR9 ;  /* 0x0000000900057c02 */ /* 0x002fe20008000f00 */
[----:B------:R-:W-:Y:S01]  /*5df0*/  IMAD.U32 R4, RZ, RZ, UR8 ;  /* 0x00000008ff047e24 */ /* 0x000fe2000f8e00ff */
[----:B--2---:R-:W-:Y:S01]  /*5e00*/  MOV R7, UR7 ;  /* 0x0000000700077c02 */ /* 0x004fe20008000f00 */
[----:B------:R-:W-:Y:S01]  /*5e10*/  IMAD.U32 R6, RZ, RZ, UR6 ;  /* 0x00000006ff067e24 */ /* 0x000fe2000f8e00ff */
[----:B----4-:R-:W-:Y:S01]  /*5e20*/  MOV R11, UR5 ;  /* 0x00000005000b7c02 */ /* 0x010fe20008000f00 */
[----:B------:R-:W-:Y:S02]  /*5e30*/  IMAD.U32 R10, RZ, RZ, UR4 ;  /* 0x00000004ff0a7e24 */ /* 0x000fe4000f8e00ff */
[----:B------:R-:W-:Y:S07]  /*5e40*/  LEPC R20, `(.L_x_112) ;  /* 0x000000001014794e */ /* 0x000fee0000000000 */
[----:B---3-5:R-:W-:Y:S05]  /*5e50*/  CALL.ABS.NOINC R14 ;  /* 0x000000000e007343 */ /* 0x028fea0003c00000 */
.L_x_112:
[----:B------:R-:W-:Y:S01]  /*5e60*/  LOP3.LUT P0, RZ, R246, 0x90, RZ, 0xc0, !PT ;  /* 0x00000090f6ff7812 */ /* 0x000fe2000780c0ff */
[----:B------:R-:W-:Y:S11]  /*5e70*/  BSSY.RECONVERGENT B6, `(.L_x_113) ;  /* 0x0000013000067945 */ /* 0x000ff60003800200 */
[----:B------:R-:W-:Y:S01]  /*5e80*/  @!UPT UIADD3 URZ, UPT, UPT, URZ, URZ, URZ ;  /* 0x000000fffffff290 */ /* 0x000fe2000fffe0ff */
[----:B------:R-:W-:Y:S05]  /*5e90*/  @!P0 BRA `(.L_x_114) ;  /* 0x0000000000408947 */ /* 0x000fea0003800000 */
        /* <DEDUP_REMOVED lines=16> */
.L_x_114:
[----:B------:R-:W-:Y:S05]  /*5fa0*/  BSYNC.RECONVERGENT B6 ;  /* 0x0000000000067941 */ /* 0x000fea0003800200 */
.L_x_113:
[----:B------:R-:W-:Y:S01]  /*5fb0*/  ISETP.NE.U32.AND P3, PT, R214, RZ, PT ;  /* 0x000000ffd600720c */ /* 0x000fe20003f65070 */
[----:B------:R-:W-:Y:S01]  /*5fc0*/  UISETP.NE.AND UP1, UPT, UR44, URZ, UPT ;  /* 0x000000ff2c00728c */ /* 0x000fe2000bf25270 */
[----:B------:R-:W-:Y:S02]  /*5fd0*/  ISETP.NE.U32.AND P4, PT, R210, RZ, PT ;  /* 0x000000ffd200720c */ /* 0x000fe40003f85070 */
[----:B------:R-:W-:Y:S02]  /*5fe0*/  ISETP.NE.AND.EX P3, PT, R215, RZ, PT, P3 ;  /* 0x000000ffd700720c */ /* 0x000fe40003f65330 */
[----:B------:R-:W-:Y:S02]  /*5ff0*/  PLOP3.LUT P1, PT, PT, PT, PT, 0x8, 0x80 ;  /* 0x000000000080781c */ /* 0x000fe40003f2e170 */
[----:B------:R-:W-:Y:S02]  /*6000*/  PLOP3.LUT P0, PT, PT, PT, UP1, 0x80, 0x8 ;  /* 0x000000000008781c */ /* 0x000fe40003f0f018 */
[----:B------:R-:W-:Y:S02]  /*6010*/  ISETP.NE.AND.EX P4, PT, R211, RZ, PT, P4 ;  /* 0x000000ffd300720c */ /* 0x000fe40003f85340 */
[----:B------:R-:W1:Y:S09]  /*6020*/  @UP1 LDCU.64 UR4, c[0x0][0x888] ;  /* 0x00011100ff0417ac */ /* 0x000e720008000a00 */
[----:B------:R-:W-:Y:S01]  /*6030*/  @P0 PLOP3.LUT P1, PT, P3, PT, PT, 0x80, 0x8 ;  /* 0x000000000008081c */ /* 0x000fe20001f2f070 */
[----:B-1----:R-:W-:Y:S04]  /*6040*/  @UP1 UISETP.NE.U32.AND UP0, UPT, UR4, URZ, UPT ;  /* 0x000000ff0400128c */ /* 0x002fe8000bf05070 */
[----:B------:R-:W-:Y:S04]  /*6050*/  @UP1 UISETP.NE.AND.EX UP0, UPT, UR5, URZ, UPT, UP0 ;  /* 0x000000ff0500128c */ /* 0x000fe8000bf05300 */
[----:B------:R-:W-:Y:S01]  /*6060*/  @UP1 USEL UR4, URZ, 0xffffffff, UP0 ;  /* 0xffffffffff041887 */ /* 0x000fe20008000000 */
[----:B------:R-:W-:Y:S11]  /*6070*/  @!P3 BRA `(.L_x_115) ;  /* 0x00000000002cb947 */ /* 0x000ff60003800000 */
[----:B------:R-:W-:Y:S01]  /*6080*/  ISETP.NE.U32.AND P2, PT, R212, RZ, PT ;  /* 0x000000ffd400720c */ /* 0x000fe20003f45070 */
[----:B------:R-:W-:Y:S03]  /*6090*/  IMAD.MOV.U32 R234, RZ, RZ, 0x1 ;  /* 0x00000001ffea7424 */ /* 0x000fe600078e00ff */
[----:B------:R-:W-:Y:S11]  /*60a0*/  ISETP.NE.AND.EX P2, PT, R213, RZ, PT, P2 ;  /* 0x000000ffd500720c */ /* 0x000ff60003f45320 */
[----:B------:R-:W-:Y:S02]  /*60b0*/  @!UPT UIADD3 URZ, UPT, UPT, URZ, URZ, URZ ;  /* 0x000000fffffff290 */ /* 0x000fe4000fffe0ff */
[----:B------:R-:W1:Y:S01]  /*60c0*/  @P2 LDC.64 R4, c[0x0][0x888] ;  /* 0x00022200ff042b82 */ /* 0x000e620000000a00 */
[----:B------:R-:W-:Y:S04]  /*60d0*/  @P2 IMAD R0, R214, UR36, RZ ;  /* 0x00000024d6002c24 */ /* 0x000fe8000f8e02ff */
[----:B-1----:R-:W-:Y:S04]  /*60e0*/  @P2 IMAD.WIDE R4, R0, 0x4, R4 ;  /* 0x0000000400042825 */ /* 0x002fe800078e0204 */
[----:B------:R-:W-:Y:S01]  /*60f0*/  HFMA2 R0, -RZ, RZ, 0, 5.9604644775390625e-08 ;  /* 0x00000001ff007431 */ /* 0x000fe200000001ff */
[----:B-----5:R1:W5:Y:S04]  /*6100*/  @P2 LDG.E R110, desc[UR40][R4.64] ;  /* 0x00000028046e2981 */ /* 0x020368000c1e1900 */
[----:B------:R-:W-:Y:S01]  /*6110*/  @!P2 PRMT R234, R0, 0x7610, R234 ;  /* 0x0000761000eaa816 */ /* 0x000fe200000000ea */
[----:B-1----:R-:W2:Y:S06]  /*6120*/  @!P2 LDC R110, c[0x0][0x880] ;  /* 0x00022000ff6eab82 */ /* 0x002eac0000000800 */
.L_x_115:
[----:B------:R-:W-:Y:S05]  /*6130*/  @!P4 BRA `(.L_x_116) ;  /* 0x000000000020c947 */ /* 0x000fea0003800000 */
[----:B------:R-:W-:Y:S04]  /*6140*/  ISETP.NE.U32.AND P2, PT, R208, RZ, PT ;  /* 0x000000ffd000720c */ /* 0x000fe80003f45070 */
[----:B------:R-:W-:Y:S11]  /*6150*/  ISETP.NE.AND.EX P2, PT, R209, RZ, PT, P2 ;  /* 0x000000ffd100720c */ /* 0x000ff60003f45320 */
[----:B------:R-:W-:Y:S02]  /*6160*/  @!UPT UIADD3 URZ, UPT, UPT, URZ, URZ, URZ ;  /* 0x000000fffffff290 */ /* 0x000fe4000fffe0ff */
[----:B------:R-:W1:Y:S01]  /*6170*/  @P2 LDC.64 R4, c[0x0][0x8a8] ;  /* 0x00022a00ff042b82 */ /* 0x000e620000000a00 */
[----:B------:R-:W-:Y:S04]  /*6180*/  @P2 IMAD R0, R210, UR36, RZ ;  /* 0x00000024d2002c24 */ /* 0x000fe8000f8e02ff */
[----:B-1----:R-:W-:Y:S05]  /*6190*/  @P2 IMAD.WIDE R4, R0, 0x4, R4 ;  /* 0x0000000400042825 */ /* 0x002fea00078e0204 */
[----:B-----5:R1:W5:Y:S02]  /*61a0*/  @P2 LDG.E R106, desc[UR40][R4.64] ;  /* 0x00000028046a2981 */ /* 0x020364000c1e1900 */
[----:B-1----:R-:W3:Y:S02]  /*61b0*/  @!P2 LDC R106, c[0x0][0x8a0] ;  /* 0x00022800ff6aab82 */ /* 0x002ee40000000800 */
.L_x_116:
[----:B--2--5:R-:W-:Y:S01]  /*61c0*/  @P0 ISETP.NE.AND P4, PT, R110, RZ, PT ;  /* 0x000000ff6e00020c */ /* 0x024fe20003f85270 */
[----:B------:R-:W-:Y:S01]  /*61d0*/  IMAD.U32 R0, RZ, RZ, UR4 ;  /* 0x00000004ff007e24 */ /* 0x000fe2000f8e00ff */
[----:B------:R-:W-:Y:S01]  /*61e0*/  @P0 LOP3.LUT P2, RZ, R234, 0xff, RZ, 0xc0, !PT ;  /* 0x000000ffeaff0812 */ /* 0x000fe2000784c0ff */
[----:B------:R-:W-:Y:S01]  /*61f0*/  BSSY B1, `(.L_x_117) ;  /* 0x0000046000017945 */ /* 0x000fe20003800000 */
[----:B------:R-:W-:Y:S02]  /*6200*/  @P0 SEL R5, RZ, 0xffffffff, P4 ;  /* 0xffffffffff050807 */ /* 0x000fe40002000000 */
[----:B------:R-:W-:Y:S02]  /*6210*/  CS2R R138, SRZ ;  /* 0x00000000008a7805 */ /* 0x000fe4000001ff00 */
[----:B------:R-:W-:Y:S02]  /*6220*/  LEA R220, R109, UR43, 0x3 ;  /* 0x0000002b6ddc7c11 */ /* 0x000fe4000f8e18ff */
[----:B------:R-:W-:Y:S02]  /*6230*/  CS2R R136, SRZ ;  /* 0x0000000000887805 */ /* 0x000fe4000001ff00 */
[----:B------:R-:W-:Y:S02]  /*6240*/  @P1 SEL R5, R0, R5, !P2 ;  /* 0x0000000500051207 */ /* 0x000fe40005000000 */
[----:B------:R-:W-:Y:S02]  /*6250*/  CS2R R134, SRZ ;  /* 0x0000000000867805 */ /* 0x000fe4000001ff00 */
[----:B------:R-:W-:Y:S02]  /*6260*/  SHF.L.U32 R3, R245, 0x1f, RZ ;  /* 0x0000001ff5037819 */ /* 0x000fe400000006ff */
[----:B------:R-:W-:Y:S02]  /*6270*/  CS2R R132, SRZ ;  /* 0x0000000000847805 */ /* 0x000fe4000001ff00 */
[----:B------:R-:W-:Y:S02]  /*6280*/  @P0 LOP3.LUT R5, R5, 0x1, RZ, 0xc0, !PT ;  /* 0x0000000105050812 */ /* 0x000fe400078ec0ff */
[----:B------:R-:W-:Y:S02]  /*6290*/  CS2R R18, SRZ ;  /* 0x0000000000127805 */ /* 0x000fe4000001ff00 */
[----:B------:R-:W-:Y:S02]  /*62a0*/  PLOP3.LUT P5, PT, PT, PT, PT, 0x8, 0x80 ;  /* 0x000000000080781c */ /* 0x000fe40003fae170 */
[----:B------:R-:W-:Y:S02]  /*62b0*/  CS2R R16, SRZ ;  /* 0x0000000000107805 */ /* 0x000fe4000001ff00 */
[----:B------:R-:W-:Y:S02]  /*62c0*/  ISETP.NE.U32.OR P1, PT, R5, 0x1, !P0 ;  /* 0x000000010500780c */ /* 0x000fe40004725470 */
[----:B------:R-:W-:Y:S02]  /*62d0*/  CS2R R126, SRZ ;  /* 0x00000000007e7805 */ /* 0x000fe4000001ff00 */
[----:B------:R-:W-:Y:S02]  /*62e0*/  CS2R R124, SRZ ;  /* 0x00000000007c7805 */ /* 0x000fe4000001ff00 */
[----:B------:R-:W-:Y:S02]  /*62f0*/  CS2R R122, SRZ ;  /* 0x00000000007a7805 */ /* 0x000fe4000001ff00 */
[----:B------:R-:W-:Y:S02]  /*6300*/  CS2R R120, SRZ ;  /* 0x0000000000787805 */ /* 0x000fe4000001ff00 */
[----:B------:R-:W-:Y:S02]  /*6310*/  CS2R R118, SRZ ;  /* 0x0000000000767805 */ /* 0x000fe4000001ff00 */
[----:B------:R-:W-:Y:S02]  /*6320*/  CS2R R116, SRZ ;  /* 0x0000000000747805 */ /* 0x000fe4000001ff00 */
[----:B------:R-:W-:Y:S04]  /*6330*/  @P1 SHF.L.U32 R4, R243, 0x1f, RZ ;  /* 0x0000001ff3041819 */ /* 0x000fe800000006ff */
[----:B------:R-:W1:Y:S01]  /*6340*/  @P1 SYNCS.PHASECHK.TRANS64.TRYWAIT P0, [UR43+0x120], R4 ;  /* 0x00012004ff0015a7 */ /* 0x000e62000800112b */
[----:B------:R2:W4:Y:S01]  /*6350*/  SYNCS.PHASECHK.TRANS64.TRYWAIT P4, [R220+URZ+0x160], R3 ;  /* 0x00016003dc0075a7 */ /* 0x00052200080811ff */
[----:B-1----:R-:W-:Y:S01]  /*6360*/  @P1 PLOP3.LUT P5, PT, P0, PT, PT, 0x8, 0x80 ;  /* 0x000000000080181c */ /* 0x002fe200007ae170 */
[----:B------:R-:W-:Y:S01]  /*6370*/  @!UPT UIADD3 URZ, UPT, UPT, URZ, URZ, URZ ;  /* 0x000000fffffff290 */ /* 0x000fe2000fffe0ff */
[----:B--2-4-:R-:W-:Y:S11]  /*6380*/  @!P1 BRA `(.L_x_118) ;  /* 0x0000000000b09947 */ /* 0x014ff60003800000 */
[----:B------:R-:W-:Y:S01]  /*6390*/  ISETP.NE.U32.AND P0, PT, RZ, UR38, PT ;  /* 0x00000026ff007c0c */ /* 0x000fe2000bf05070 */
[----:B------:R-:W-:Y:S01]  /*63a0*/  BSSY B0, `(.L_x_119) ;  /* 0x000001a000007945 */ /* 0x000fe20003800000 */
[----:B------:R-:W-:Y:S02]  /*63b0*/  ISETP.NE.AND P2, PT, R110, RZ, PT ;  /* 0x000000ff6e00720c */ /* 0x000fe40003f45270 */
[----:B------:R-:W-:Y:S02]  /*63c0*/  CS2R R118, SRZ ;  /* 0x0000000000767805 */ /* 0x000fe4000001ff00 */
[----:B------:R-:W-:Y:S02]  /*63d0*/  ISETP.NE.AND.EX P0, PT, RZ, UR39, PT, P0 ;  /* 0x00000027ff007c0c */ /* 0x000fe4000bf05300 */
[----:B------:R-:W-:Y:S02]  /*63e0*/  CS2R R116, SRZ ;  /* 0x0000000000747805 */ /* 0x000fe4000001ff00 */
[----:B------:R-:W-:Y:S02]  /*63f0*/  LOP3.LUT P1, RZ, R234, 0xff, RZ, 0xc0, !PT ;  /* 0x000000ffeaff7812 */ /* 0x000fe4000782c0ff */
[----:B------:R-:W-:Y:S02]  /*6400*/  CS2R R122, SRZ ;  /* 0x00000000007a7805 */ /* 0x000fe4000001ff00 */
[----:B------:R-:W-:Y:S02]  /*6410*/  SEL R0, RZ, 0xffffffff, P2 ;  /* 0xffffffffff007807 */ /* 0x000fe40001000000 */
[----:B------:R-:W-:Y:S02]  /*6420*/  CS2R R120, SRZ ;  /* 0x0000000000787805 */ /* 0x000fe4000001ff00 */
[----:B------:R-:W-:Y:S02]  /*6430*/  SEL R5, RZ, 0xffffffff, P0 ;  /* 0xffffffffff057807 */ /* 0x000fe40000000000 */
[----:B------:R-:W-:Y:S02]  /*6440*/  CS2R R126, SRZ ;  /* 0x00000000007e7805 */ /* 0x000fe4000001ff00 */
[----:B------:R-:W-:Y:S02]  /*6450*/  CS2R R124, SRZ ;  /* 0x00000000007c7805 */ /* 0x000fe4000001ff00 */
[----:B------:R-:W-:Y:S02]  /*6460*/  CS2R R18, SRZ ;  /* 0x0000000000127805 */ /* 0x000fe4000001ff00 */
[----:B------:R-:W-:Y:S02]  /*6470*/  @P3 SEL R0, R5, R0, !P1 ;  /* 0x0000000005003207 */ /* 0x000fe40004800000 */
[----:B------:R-:W-:Y:S02]  /*6480*/  CS2R R16, SRZ ;  /* 0x0000000000107805 */ /* 0x000fe4000001ff00 */
[----:B------:R-:W-:Y:S02]  /*6490*/  CS2R R134, SRZ ;  /* 0x0000000000867805 */ /* 0x000fe4000001ff00 */
[----:B------:R-:W-:Y:S02]  /*64a0*/  CS2R R132, SRZ ;  /* 0x0000000000847805 */ /* 0x000fe4000001ff00 */
[----:B------:R-:W-:Y:S02]  /*64b0*/  LOP3.LUT R0, R0, 0x1, RZ, 0xc0, !PT ;  /* 0x0000000100007812 */ /* 0x000fe400078ec0ff */
[----:B------:R-:W-:Y:S02]  /*64c0*/  CS2R R138, SRZ ;  /* 0x00000000008a7805 */ /* 0x000fe4000001ff00 */
[----:B------:R-:W-:Y:S02]  /*64d0*/  CS2R R136, SRZ ;  /* 0x0000000000887805 */ /* 0x000fe4000001ff00 */
[----:B------:R-:W-:Y:S01]  /*64e0*/  ISETP.NE.U32.AND P0, PT, R0, 0x1, PT ;  /* 0x000000010000780c */ /* 0x000fe20003f05070 */
[----:B------:R-:W-:Y:S01]  /*64f0*/  @!UPT UIADD3 URZ, UPT, UPT, URZ, URZ, URZ ;  /* 0x000000fffffff290 */ /* 0x000fe2000fffe0ff */
[----:B------:R-:W-:Y:S11]  /*6500*/  @!P5 BRA `(.L_x_120) ;  /* 0x00000000000cd947 */ /* 0x000ff60003800000 */
[----:B------:R-:W-:Y:S04]  /*6510*/  SHF.L.U32 R5, R243, 0x1f, RZ ;  /* 0x0000001ff3057819 */ /* 0x000fe800000006ff */
[----:B------:R-:W1:Y:S02]  /*6520*/  SYNCS.PHASECHK.TRANS64.TRYWAIT P1, [UR43+0x120], R5 ;  /* 0x00012005ff0075a7 */ /* 0x000e64000802112b */
[----:B-1----:R-:W-:Y:S05]  /*6530*/  @!P1 BRA `(.L_x_121) ;  /* 0x00000030004c9947 */ /* 0x002fea0003800000 */
.L_x_120:
[----:B------:R-:W-:Y:S05]  /*6540*/  BSYNC B0 ;  /* 0x0000000000007941 */ /* 0x000fea0003800000 */
.L_x_119:
[----:B------:R2:W4:Y:S01]  /*6550*/  @P0 LDS.128 R116, [R240+UR43+0x200] ;  /* 0x0002002bf0740984 */ /* 0x0005220008000c00 */
[----:B------:R-:W-:Y:S01]  /*6560*/  UIADD3 UR4, UPT, UPT, UR43, 0x128, URZ ;  /* 0x000001282b047890 */ /* 0x000fe2000fffe0ff */
[----:B------:R-:W-:Y:S02]  /*6570*/  LOP3.LUT R243, R243, 0x1, RZ, 0x3c, !PT ;  /* 0x00000001f3f37812 */ /* 0x000fe400078e3cff */
[----:B------:R2:W1:Y:S01]  /*6580*/  @P0 LDS.128 R120, [R239+0x200] ;  /* 0x00020000ef780984 */ /* 0x0004620000000c00 */
[----:B------:R-:W-:Y:S03]  /*6590*/  UPRMT UR4, UR37, 0x654, UR4 ;  /* 0x0000065425047896 */ /* 0x000fe60008000004 */
[----:B------:R2:W1:Y:S04]  /*65a0*/  @P0 LDS.128 R124, [R240+UR43+0x1200] ;  /* 0x0012002bf07c0984 */ /* 0x0004680008000c00 */
[----:B------:R2:W1:Y:S04]  /*65b0*/  @P0 LDS.128 R16, [R239+0x1200] ;  /* 0x00120000ef100984 */ /* 0x0004680000000c00 */
[----:B------:R2:W1:Y:S04]  /*65c0*/  @P0 LDS.128 R132, [R240+UR43+0x2200] ;  /* 0x0022002bf0840984 */ /* 0x0004680008000c00 */
[----:B------:R2:W1:Y:S01]  /*65d0*/  @P0 LDS.128 R136, [R239+0x2200] ;  /* 0x00220000ef880984 */ /* 0x0004620000000c00 */
[----:B------:R-:W-:Y:S01]  /*65e0*/  @!PT LDS RZ, [RZ] ;  /* 0x00000000fffff984 */ /* 0x000fe20000000800 */
[----:B------:R-:W-:Y:S01]  /*65f0*/  @!PT LDS RZ, [RZ] ;  /* 0x00000000fffff984 */ /* 0x000fe20000000800 */
[----:B------:R-:W-:Y:S01]  /*6600*/  @!PT LDS RZ, [RZ] ;  /* 0x00000000fffff984 */ /* 0x000fe20000000800 */
[----:B------:R-:W-:Y:S01]  /*6610*/  @!PT LDS RZ, [RZ] ;  /* 0x00000000fffff984 */ /* 0x000fe20000000800 */
[----:B------:R5:W-:Y:S06]  /*6620*/  MEMBAR.ALL.CTA ;  /* 0x0000000000007992 */ /* 0x000bec0000008000 */
[----:B-----5:R-:W5:Y:S02]  /*6630*/  FENCE.VIEW.ASYNC.S ;  /* 0x00000000000073c6 */ /* 0x020f640000000000 */
[----:B-----5:R-:W-:Y:S01]  /*6640*/  SYNCS.ARRIVE.TRANS64.RED.A1T0 RZ, [UR4], RZ ;  /* 0x000000ffffff79a7 */ /* 0x020fe20008100404 */
.L_x_118:
[----:B------:R-:W-:Y:S05]  /*6650*/  BSYNC B1 ;  /* 0x0000000000017941 */ /* 0x000fea0003800000 */
.L_x_117:
[----:B------:R-:W-:Y:S05]  /*6660*/  IMAD R108, R109, 0x60, R2 ;  /* 0x000000606d6c7824 */ /* 0x000fea00078e0202 */
[----:B-1----:R-:W-:Y:S04]  /*6670*/  SHF.R.U32.HI R0, RZ, 0x15, R108 ;  /* 0x00000015ff007819 */ /* 0x002fe8000001166c */
[----:B------:R-:W-:Y:S01]  /*6680*/  LOP3.LUT P0, RZ, R0, 0x3, R241, 0x48, !PT ;  /* 0x0000000300ff7812 */ /* 0x000fe200078048f1 */
[----:B------:R-:W-:Y:S01]  /*6690*/  @!UPT UIADD3 URZ, UPT, UPT, URZ, URZ, URZ ;  /* 0x000000fffffff290 */ /* 0x000fe2000fffe0ff */
[----:B------:R-:W-:Y:S11]  /*66a0*/  @P4 BRA `(.L_x_122) ;  /* 0x0000000000084947 */ /* 0x000ff60003800000 */
[----:B------:R-:W1:Y:S02]  /*66b0*/  SYNCS.PHASECHK.TRANS64.TRYWAIT P1, [R220+URZ+0x160], R3 ;  /* 0x00016003dc0075a7 */ /* 0x000e6400080211ff */
[----:B-1----:R-:W-:Y:S05]  /*66c0*/  @!P1 BRA `(.L_x_123) ;  /* 0x0000003000009947 */ /* 0x002fea0003800000 */
.L_x_122:
[----:B------:R-:W-:Y:S05]  /*66d0*/  @!P0 BRA `(.L_x_124) ;  /* 0x0000000000408947 */ /* 0x000fea0003800000 */
[----:B------:R-:W1:Y:S01]  /*66e0*/  LDCU.64 UR8, c[0x4][0x70] ;  /* 0x01000e00ff0877ac */ /* 0x000e620008000a00 */
[----:B------:R-:W-:Y:S01]  /*66f0*/  MOV R15, 0x0 ;  /* 0x00000000000f7802 */ /* 0x000fe20000000f00 */
[----:B------:R-:W-:Y:S02]  /*6700*/  HFMA2 R12, -RZ, RZ, 0, 5.9604644775390625e-08 ;  /* 0x00000001ff0c7431 */ /* 0x000fe400000001ff */
[----:B------:R-:W-:Y:S02]  /*6710*/  IMAD.MOV.U32 R8, RZ, RZ, 0x192 ;  /* 0x00000192ff087424 */ /* 0x000fe400078e00ff */
[----:B------:R-:W-:Y:S01]  /*6720*/  IMAD.MOV.U32 R13, RZ, RZ, RZ ;  /* 0x000000ffff0d7224 */ /* 0x000fe200078e00ff */
[----:B------:R-:W5:Y:S01]  /*6730*/  LDCU.64 UR6, c[0x4][0x78] ;  /* 0x01000f00ff0677ac */ /* 0x000f620008000a00 */
[----:B------:R-:W2:Y:S01]  /*6740*/  LDC.64 R14, c[0x4][R15] ;  /* 0x010000000f0e7b82 */ /* 0x000ea20000000a00 */
[----:B------:R-:W3:Y:S01]  /*6750*/  LDCU.64 UR4, c[0x4][0x10] ;  /* 0x01000200ff0477ac */ /* 0x000ee20008000a00 */
[----:B-1----:R-:W-:Y:S01]  /*6760*/  MOV R5, UR9 ;  /* 0x0000000900057c02 */ /* 0x002fe20008000f00 */
[----:B------:R-:W-:Y:S01]  /*6770*/  IMAD.U32 R4, RZ, RZ, UR8 ;  /* 0x00000008ff047e24 */ /* 0x000fe2000f8e00ff */
[----:B-----5:R-:W-:Y:S01]  /*6780*/  MOV R7, UR7 ;  /* 0x0000000700077c02 */ /* 0x020fe20008000f00 */
[----:B------:R-:W-:Y:S01]  /*6790*/  IMAD.U32 R6, RZ, RZ, UR6 ;  /* 0x00000006ff067e24 */ /* 0x000fe2000f8e00ff */
[----:B---3--:R-:W-:Y:S01]  /*67a0*/  MOV R11, UR5 ;  /* 0x00000005000b7c02 */ /* 0x008fe20008000f00 */
[----:B------:R-:W-:Y:S02]  /*67b0*/  IMAD.U32 R10, RZ, RZ, UR4 ;  /* 0x00000004ff0a7e24 */ /* 0x000fe4000f8e00ff */
[----:B------:R-:W-:Y:S07]  /*67c0*/  LEPC R20, `(.L_x_124) ;  /* 0x000000001014794e */ /* 0x000fee0000000000 */
[----:B--2-4-:R-:W-:Y:S05]  /*67d0*/  CALL.ABS.NOINC R14 ;  /* 0x000000000e007343 */ /* 0x014fea0003c00000 */
.L_x_124:
[----:B------:R-:W-:Y:S05]  /*67e0*/  WARPSYNC.ALL ;  /* 0x0000000000007948 */ /* 0x000fea0003800000 */
[C---:B------:R-:W-:Y:S01]  /*67f0*/  R2UR UR4, R108.reuse ;  /* 0x000000006c0472ca */ /* 0x040fe200000e0000 */
[----:B------:R-:W-:Y:S05]  /*6800*/  VIADD R0, R108, 0x20 ;  /* 0x000000206c007836 */ /* 0x000fea0000000000 */
[----:B------:R-:W-:Y:S04]  /*6810*/  SHF.R.U32.HI R0, RZ, 0x15, R0 ;  /* 0x00000015ff007819 */ /* 0x000fe80000011600 */
[----:B------:R-:W-:Y:S03]  /*6820*/  LOP3.LUT P0, RZ, R0, 0x3, R241, 0x48, !PT ;  /* 0x0000000300ff7812 */ /* 0x000fe600078048f1 */
[----:B------:R-:W1:Y:S10]  /*6830*/  LDTM.x32 R56, tmem[UR4] ;  /* 0x00000004003879ee */ /* 0x000e7400082c0000 */
[----:B-1----:R-:W-:Y:S05]  /*6840*/  @!P0 BRA `(.L_x_125) ;  /* 0x0000000000408947 */ /* 0x002fea0003800000 */
        /* <DEDUP_REMOVED lines=16> */
.L_x_125:
[----:B------:R-:W-:Y:S05]  /*6950*/  WARPSYNC.ALL ;  /* 0x0000000000007948 */ /* 0x000fea0003800000 */
[C---:B------:R-:W-:Y:S01]  /*6960*/  R2UR UR4, R108.reuse ;  /* 0x000000006c0472ca */ /* 0x040fe200000e0000 */
[----:B------:R-:W-:Y:S05]  /*6970*/  VIADD R0, R108, 0x40 ;  /* 0x000000406c007836 */ /* 0x000fea0000000000 */
[----:B------:R-:W-:Y:S04]  /*6980*/  SHF.R.U32.HI R0, RZ, 0x15, R0 ;  /* 0x00000015ff007819 */ /* 0x000fe80000011600 */
[----:B------:R-:W-:Y:S03]  /*6990*/  LOP3.LUT P0, RZ, R0, 0x3, R241, 0x48, !PT ;  /* 0x0000000300ff7812 */ /* 0x000fe600078048f1 */
[----:B------:R-:W1:Y:S10]  /*69a0*/  LDTM.x32 R24, tmem[UR4+0x20] ;  /* 0x00002004001879ee */ /* 0x000e7400082c0000 */
        /* <DEDUP_REMOVED lines=17> */
.L_x_126:
[----:B------:R-:W-:Y:S01]  /*6ac0*/  LOP3.LUT P0, RZ, R238, 0x60, RZ, 0xc0, !PT ;  /* 0x00000060eeff7812 */ /* 0x000fe2000780c0ff */
[----:B------:R-:W-:Y:S05]  /*6ad0*/  WARPSYNC.ALL ;  /* 0x0000000000007948 */ /* 0x000fea0003800000 */
[----:B----4-:R-:W-:Y:S01]  /*6ae0*/  PRMT R111, R116, 0x8880, RZ ;  /* 0x00008880746f7816 */ /* 0x010fe200000000ff */
[----:B---3--:R-:W-:Y:S01]  /*6af0*/  IMAD R88, R106, R26, RZ ;  /* 0x0000001a6a587224 */ /* 0x008fe200078e02ff */
[----:B------:R-:W-:Y:S01]  /*6b00*/  SHF.L.U32 R207, R116, 0x10, RZ ;  /* 0x0000001074cf7819 */ /* 0x000fe200000006ff */
[----:B------:R-:W-:Y:S01]  /*6b10*/  IMAD R89, R106, R27, RZ ;  /* 0x0000001b6a597224 */ /* 0x000fe200078e02ff */
[----:B------:R-:W-:Y:S01]  /*6b20*/  SHF.L.U32 R113, R116, 0x8, RZ ;  /* 0x0000000874717819 */ /* 0x000fe200000006ff */
[C---:B------:R-:W-:Y:S01]  /*6b30*/  IMAD R90, R106.reuse, R28, RZ ;  /* 0x0000001c6a5a7224 */ /* 0x040fe200078e02ff */
[C---:B------:R-:W-:Y:S01]  /*6b40*/  PRMT R198, R117.reuse, 0x8880, RZ ;  /* 0x0000888075c67816 */ /* 0x040fe200000000ff */
[C---:B------:R-:W-:Y:S01]  /*6b50*/  IMAD R91, R106.reuse, R29, RZ ;  /* 0x0000001d6a5b7224 */ /* 0x040fe200078e02ff */
[----:B------:R-:W-:Y:S01]  /*6b60*/  SHF.R.S32.HI R112, RZ, 0x18, R116 ;  /* 0x00000018ff707819 */ /* 0x000fe20000011474 */
[C---:B------:R-:W-:Y:S01]  /*6b70*/  IMAD R92, R106.reuse, R30, RZ ;  /* 0x0000001e6a5c7224 */ /* 0x040fe200078e02ff */
[C---:B------:R-:W-:Y:S01]  /*6b80*/  SHF.L.U32 R197, R117.reuse, 0x10, RZ ;  /* 0x0000001075c57819 */ /* 0x040fe200000006ff */
[C---:B------:R-:W-:Y:S01]  /*6b90*/  IMAD R93, R106.reuse, R31, RZ ;  /* 0x0000001f6a5d7224 */ /* 0x040fe200078e02ff */
[----:B------:R-:W-:Y:S01]  /*6ba0*/  SHF.L.U32 R115, R117, 0x8, RZ ;  /* 0x0000000875737819 */ /* 0x000fe200000006ff */
[----:B------:R-:W-:Y:S01]  /*6bb0*/  IMAD R94, R106, R32, RZ ;  /* 0x000000206a5e7224 */ /* 0x000fe200078e02ff */
[----:B------:R-:W-:Y:S01]  /*6bc0*/  PRMT R189, R118, 0x8880, RZ ;  /* 0x0000888076bd7816 */ /* 0x000fe200000000ff */
[C---:B------:R-:W-:Y:S01]  /*6bd0*/  IMAD R95, R106.reuse, R33, RZ ;  /* 0x000000216a5f7224 */ /* 0x040fe200078e02ff */
[----:B------:R-:W-:Y:S01]  /*6be0*/  SHF.R.S32.HI R114, RZ, 0x18, R117 ;  /* 0x00000018ff727819 */ /* 0x000fe20000011475 */
[----:B------:R-:W-:Y:S01]  /*6bf0*/  IMAD R96, R106, R34, RZ ;  /* 0x000000226a607224 */ /* 0x000fe200078e02ff */
[----:B------:R-:W-:Y:S01]  /*6c00*/  SHF.L.U32 R186, R118, 0x8, RZ ;  /* 0x0000000876ba7819 */ /* 0x000fe200000006ff */
[----:B------:R-:W-:Y:S01]  /*6c10*/  IMAD R97, R106, R35, RZ ;  /* 0x000000236a617224 */ /* 0x000fe200078e02ff */
[C---:B------:R-:W-:Y:S01]  /*6c20*/  PRMT R183, R119.reuse, 0x8880, RZ ;  /* 0x0000888077b77816 */ /* 0x040fe200000000ff */
[----:B------:R-:W-:Y:S01]  /*6c30*/  IMAD.U32 R194, R16, 0x10000, RZ ;  /* 0x0001000010c27824 */ /* 0x000fe200078e00ff */
[----:B------:R-:W-:Y:S01]  /*6c40*/  SHF.R.S32.HI R116, RZ, 0x18, R118 ;  /* 0x00000018ff747819 */ /* 0x000fe20000011476 */
[----:B------:R-:W-:Y:S01]  /*6c50*/  IMAD.SHL.U32 R175, R18, 0x100, RZ ;  /* 0x0000010012af7824 */ /* 0x000fe200078e00ff */
[C---:B------:R-:W-:Y:S01]  /*6c60*/  SHF.L.U32 R181, R119.reuse, 0x10, RZ ;  /* 0x0000001077b57819 */ /* 0x040fe200000006ff */
[----:B------:R-:W-:Y:S01]  /*6c70*/  VIADD R220, R220, 0x180 ;  /* 0x00000180dcdc7836 */ /* 0x000fe20000000000 */
[----:B------:R-:W-:Y:S01]  /*6c80*/  SHF.L.U32 R179, R119, 0x8, RZ ;  /* 0x0000000877b37819 */ /* 0x000fe200000006ff */
[----:B------:R-:W-:Y:S01]  /*6c90*/  IMAD R0, R106, R56, RZ ;  /* 0x000000386a007224 */ /* 0x000fe200078e02ff */
[----:B------:R-:W-:Y:S01]  /*6ca0*/  PRMT R206, R120, 0x8880, RZ ;  /* 0x0000888078ce7816 */ /* 0x000fe200000000ff */
[----:B------:R-:W-:Y:S01]  /*6cb0*/  IMAD R3, R106, R57, RZ ;  /* 0x000000396a037224 */ /* 0x000fe200078e02ff */
[----:B------:R-:W-:Y:S01]  /*6cc0*/  SHF.R.S32.HI R117, RZ, 0x18, R119 ;  /* 0x00000018ff757819 */ /* 0x000fe20000011477 */
[----:B------:R-:W-:Y:S01]  /*6cd0*/  IMAD R0, R111, R110, R0 ;  /* 0x0000006e6f007224 */ /* 0x000fe200078e0200 */
[----:B------:R-:W-:Y:S01]  /*6ce0*/  SHF.L.U32 R205, R120, 0x10, RZ ;  /* 0x0000001078cd7819 */ /* 0x000fe200000006ff */
[C---:B------:R-:W-:Y:S01]  /*6cf0*/  IMAD R56, R106.reuse, R60, RZ ;  /* 0x0000003c6a387224 */ /* 0x040fe200078e02ff */
[C---:B------:R-:W-:Y:S01]  /*6d00*/  PRMT R203, R121.reuse, 0x8880, RZ ;  /* 0x0000888079cb7816 */ /* 0x040fe200000000ff */
        /* <DEDUP_REMOVED lines=11> */
[----:B------:R-:W-:Y:S01]  /*6dc0*/  SHF.L.U32 R196, R122, 0x8, RZ ;  /* 0x000000087ac47819 */ /* 0x000fe200000006ff */
[C---:B------:R-:W-:Y:S01]  /*6dd0*/  IMAD R69, R106.reuse, R73, RZ ;  /* 0x000000496a457224 */ /* 0x040fe200078e02ff */
[C---:B------:R-:W-:Y:S01]  /*6de0*/  PRMT R192, R123.reuse, 0x8880, RZ ;  /* 0x000088807bc07816 */ /* 0x040fe200000000ff */
        /* <DEDUP_REMOVED lines=13> */
[C---:B------:R-:W-:Y:S01]  /*6ec0*/  SHF.L.U32 R173, R125.reuse, 0x10, RZ ;  /* 0x000000107dad7819 */ /* 0x040fe200000006ff */
[----:B------:R-:W-:Y:S01]  /*6ed0*/  IMAD R85, R106, R25, RZ ;  /* 0x000000196a557224 */ /* 0x000fe200078e02ff */
[C---:B------:R-:W-:Y:S01]  /*6ee0*/  PRMT R168, R126.reuse, 0x8880, RZ ;  /* 0x000088807ea87816 */ /* 0x040fe200000000ff */
[----:B------:R-:W-:Y:S01]  /*6ef0*/  IMAD.SHL.U32 R172, R125, 0x100, RZ ;  /* 0x000001007dac7824 */ /* 0x000fe200078e00ff */
[----:B------:R-:W-:Y:S01]  /*6f00*/  SHF.L.U32 R167, R126, 0x10, RZ ;  /* 0x000000107ea77819 */ /* 0x000fe200000006ff */
[----:B------:R-:W-:Y:S01]  /*6f10*/  IMAD R36, R106, R36, RZ ;  /* 0x000000246a247224 */ /* 0x000fe200078e02ff */
        /* <DEDUP_REMOVED lines=9> */
[----:B------:R-:W-:Y:S01]  /*6fb0*/  IMAD R45, R106, R45, RZ ;  /* 0x0000002d6a2d7224 */ /* 0x000fe200078e02ff */
[----:B------:R-:W-:Y:S01]  /*6fc0*/  R2UR UR4, R108 ;  /* 0x000000006c0472ca */ /* 0x000fe200000e0000 */
[----:B------:R-:W-:Y:S01]  /*6fd0*/  IMAD R48, R106, R48, RZ ;  /* 0x000000306a307224 */ /* 0x000fe200078e02ff */
[----:B------:R-:W-:Y:S01]  /*6fe0*/  SHF.L.U32 R193, R16, 0x8, RZ ;  /* 0x0000000810c17819 */ /* 0x000fe200000006ff */
[C---:B------:R-:W-:Y:S01]  /*6ff0*/  IMAD R49, R106.reuse, R49, RZ ;  /* 0x000000316a317224 */ /* 0x040fe200078e02ff */
[C---:B------:R-:W-:Y:S01]  /*7000*/  PRMT R187, R17.reuse, 0x8880, RZ ;  /* 0x0000888011bb7816 */ /* 0x040fe200000000ff */
[C---:B------:R-:W-:Y:S01]  /*7010*/  IMAD R52, R106.reuse, R52, RZ ;  /* 0x000000346a347224 */ /* 0x040fe200078e02ff */
[C---:B------:R-:W-:Y:S01]  /*7020*/  SHF.L.U32 R185, R17.reuse, 0x10, RZ ;  /* 0x0000001011b97819 */ /* 0x040fe200000006ff */
[----:B------:R-:W-:Y:S01]  /*7030*/  IMAD R53, R106, R53, RZ ;  /* 0x000000356a357224 */ /* 0x000fe200078e02ff */
[----:B------:R-:W-:Y:S01]  /*7040*/  SHF.L.U32 R184, R17, 0x8, RZ ;  /* 0x0000000811b87819 */ /* 0x000fe200000006ff */
[----:B------:R-:W-:Y:S01]  /*7050*/  IMAD.U32 R158, R133, 0x10000, RZ ;  /* 0x00010000859e7824 */ /* 0x000fe200078e00ff */
[----:B------:R-:W-:Y:S01]  /*7060*/  PRMT R177, R18, 0x8880, RZ ;  /* 0x0000888012b17816 */ /* 0x000fe200000000ff */
[----:B------:R-:W-:Y:S01]  /*7070*/  IMAD.U32 R188, R118, 0x10000, RZ ;  /* 0x0001000076bc7824 */ /* 0x000fe200078e00ff */
[----:B------:R-:W-:Y:S01]  /*7080*/  SHF.R.S32.HI R118, RZ, 0x18, R120 ;  /* 0x00000018ff767819 */ /* 0x000fe20000011478 */
[----:B------:R-:W-:Y:S01]  /*7090*/  IMAD.U32 R191, R123, 0x10000, RZ ;  /* 0x000100007bbf7824 */ /* 0x000fe200078e00ff */
[----:B------:R-:W-:Y:S01]  /*70a0*/  SHF.R.S32.HI R123, RZ, 0x18, R125 ;  /* 0x00000018ff7b7819 */ /* 0x000fe2000001147d */
[C---:B------:R-:W-:Y:S01]  /*70b0*/  IMAD R58, R106.reuse, R58, RZ ;  /* 0x0000003a6a3a7224 */ /* 0x040fe200078e02ff */
[----:B------:R-:W-:Y:S01]  /*70c0*/  SHF.R.S32.HI R125, RZ, 0x18, R127 ;  /* 0x00000018ff7d7819 */ /* 0x000fe2000001147f */
[C---:B------:R-:W-:Y:S01]  /*70d0*/  IMAD R59, R106.reuse, R59, RZ ;  /* 0x0000003b6a3b7224 */ /* 0x040fe200078e02ff */
[----:B------:R-:W-:Y:S01]  /*70e0*/  SHF.R.S32.HI R127, RZ, 0x18, R17 ;  /* 0x00000018ff7f7819 */ /* 0x000fe20000011411 */
[----:B------:R-:W-:Y:S01]  /*70f0*/  IMAD R62, R106, R62, RZ ;  /* 0x0000003e6a3e7224 */ /* 0x000fe200078e02ff */
[----:B------:R-:W-:Y:S01]  /*7100*/  SHF.L.U32 R176, R18, 0x10, RZ ;  /* 0x0000001012b07819 */ /* 0x000fe200000006ff */
[C---:B------:R-:W-:Y:S01]  /*7110*/  IMAD R63, R106.reuse, R63, RZ ;  /* 0x0000003f6a3f7224 */ /* 0x040fe200078e02ff */
[----:B------:R-:W-:Y:S01]  /*7120*/  SHF.R.S32.HI R128, RZ, 0x18, R18 ;  /* 0x00000018ff807819 */ /* 0x000fe20000011412 */
[C---:B------:R-:W-:Y:S01]  /*7130*/  IMAD R66, R106.reuse, R66, RZ ;  /* 0x000000426a427224 */ /* 0x040fe200078e02ff */
[C---:B------:R-:W-:Y:S01]  /*7140*/  PRMT R171, R19.reuse, 0x8880, RZ ;  /* 0x0000888013ab7816 */ /* 0x040fe200000000ff */
[C---:B------:R-:W-:Y:S01]  /*7150*/  IMAD R67, R106.reuse, R67, RZ ;  /* 0x000000436a437224 */ /* 0x040fe200078e02ff */
[C---:B------:R-:W-:Y:S01]  /*7160*/  SHF.L.U32 R170, R19.reuse, 0x10, RZ ;  /* 0x0000001013aa7819 */ /* 0x040fe200000006ff */
[C---:B------:R-:W-:Y:S01]  /*7170*/  IMAD R70, R106.reuse, R70, RZ ;  /* 0x000000466a467224 */ /* 0x040fe200078e02ff */
[----:B------:R-:W-:Y:S01]  /*7180*/  SHF.L.U32 R169, R19, 0x8, RZ ;  /* 0x0000000813a97819 */ /* 0x000fe200000006ff */
[C---:B------:R-:W-:Y:S01]  /*7190*/  IMAD R71, R106.reuse, R71, RZ ;  /* 0x000000476a477224 */ /* 0x040fe200078e02ff */
[----:B------:R-:W-:Y:S01]  /*71a0*/  SHF.R.S32.HI R129, RZ, 0x18, R19 ;  /* 0x00000018ff817819 */ /* 0x000fe20000011413 */
[C---:B------:R-:W-:Y:S01]  /*71b0*/  IMAD R74, R106.reuse, R74, RZ ;  /* 0x0000004a6a4a7224 */ /* 0x040fe200078e02ff */
[----:B------:R-:W-:Y:S01]  /*71c0*/  SHF.R.S32.HI R111, RZ, 0x18, R207 ;  /* 0x00000018ff6f7819 */ /* 0x000fe200000114cf */
[C---:B------:R-:W-:Y:S01]  /*71d0*/  IMAD R75, R106.reuse, R75, RZ ;  /* 0x0000004b6a4b7224 */ /* 0x040fe200078e02ff */
[----:B------:R-:W-:Y:S01]  /*71e0*/  SHF.R.S32.HI R113, RZ, 0x18, R113 ;  /* 0x00000018ff717819 */ /* 0x000fe20000011471 */
[----:B------:R-:W-:Y:S01]  /*71f0*/  IMAD R78, R106, R78, RZ ;  /* 0x0000004e6a4e7224 */ /* 0x000fe200078e02ff */
[----:B------:R-:W-:Y:S01]  /*7200*/  SHF.R.S32.HI R115, RZ, 0x18, R115 ;  /* 0x00000018ff737819 */ /* 0x000fe20000011473 */
[----:B------:R-:W-:Y:S01]  /*7210*/  IMAD R3, R111, R110, R3 ;  /* 0x0000006e6f037224 */ /* 0x000fe200078e0203 */
[----:B------:R-:W-:Y:S01]  /*7220*/  MOV R111, R198 ;  /* 0x000000c6006f7202 */ /* 0x000fe20000000f00 */
[-C--:B------:R-:W-:Y:S01]  /*7230*/  IMAD R58, R113, R110.reuse, R58 ;  /* 0x0000006e713a7224 */ /* 0x080fe200078e023a */
[----:B------:R-:W-:Y:S01]  /*7240*/  SHF.R.S32.HI R113, RZ, 0x18, R197 ;  /* 0x00000018ff717819 */ /* 0x000fe200000114c5 */
[-C--:B------:R-:W-:Y:S01]  /*7250*/  IMAD R59, R112, R110.reuse, R59 ;  /* 0x0000006e703b7224 */ /* 0x080fe200078e023b */
[----:B------:R-:W-:Y:S01]  /*7260*/  SHF.R.S32.HI R112, RZ, 0x18, R188 ;  /* 0x00000018ff707819 */ /* 0x000fe200000114bc */
[-C--:B------:R-:W-:Y:S01]  /*7270*/  IMAD R56, R111, R110.reuse, R56 ;  /* 0x0000006e6f387224 */ /* 0x080fe200078e0238 */
[----:B------:R-:W-:Y:S01]  /*7280*/  MOV R111, R189 ;  /* 0x000000bd006f7202 */ /* 0x000fe20000000f00 */
[-C--:B------:R-:W-:Y:S01]  /*7290*/  IMAD R57, R113, R110.reuse, R57 ;  /* 0x0000006e71397224 */ /* 0x080fe200078e0239 */
[----:B------:R-:W-:Y:S01]  /*72a0*/  MOV R113, R183 ;  /* 0x000000b700717202 */ /* 0x000fe20000000f00 */
[-C--:B------:R-:W-:Y:S01]  /*72b0*/  IMAD R62, R115, R110.reuse, R62 ;  /* 0x0000006e733e7224 */ /* 0x080fe200078e023e */
[----:B------:R-:W-:Y:S01]  /*72c0*/  SHF.R.S32.HI R115, RZ, 0x18, R179 ;  /* 0x00000018ff737819 */ /* 0x000fe200000114b3 */
[-C--:B------:R-:W-:Y:S01]  /*72d0*/  IMAD R63, R114, R110.reuse, R63 ;  /* 0x0000006e723f7224 */ /* 0x080fe200078e023f */
[----:B------:R-:W-:Y:S01]  /*72e0*/  PRMT R165, R132, 0x8880, RZ ;  /* 0x0000888084a57816 */ /* 0x000fe200000000ff */
[-C--:B------:R-:W-:Y:S01]  /*72f0*/  IMAD R60, R111, R110.reuse, R60 ;  /* 0x0000006e6f3c7224 */ /* 0x080fe200078e023c */
[----:B------:R-:W-:Y:S01]  /*7300*/  SHF.R.S32.HI R111, RZ, 0x18, R186 ;  /* 0x00000018ff6f7819 */ /* 0x000fe200000114ba */
[-C--:B------:R-:W-:Y:S01]  /*7310*/  IMAD R61, R112, R110.reuse, R61 ;  /* 0x0000006e703d7224 */ /* 0x080fe200078e023d */
[----:B------:R-:W-:Y:S01]  /*7320*/  SHF.R.S32.HI R112, RZ, 0x18, R181 ;  /* 0x00000018ff707819 */ /* 0x000fe200000114b5 */
[----:B------:R-:W-:Y:S01]  /*7330*/  IMAD R79, R106, R79, RZ ;  /* 0x0000004f6a4f7224 */ /* 0x000fe200078e02ff */
[----:B------:R-:W-:Y:S01]  /*7340*/  SHF.L.U32 R164, R132, 0x10, RZ ;  /* 0x0000001084a47819 */ /* 0x000fe200000006ff */
[----:B------:R-:W-:Y:S01]  /*7350*/  IMAD R66, R111, R110, R66 ;  /* 0x0000006e6f427224 */ /* 0x000fe200078e0242 */
[----:B------:R-:W-:Y:S01]  /*7360*/  MOV R111, R206 ;  /* 0x000000ce006f7202 */ /* 0x000fe20000000f00 */
[-C--:B------:R-:W-:Y:S01]  /*7370*/  IMAD R67, R116, R110.reuse, R67 ;  /* 0x0000006e74437224 */ /* 0x080fe200078e0243 */
[----:B------:R-:W-:Y:S01]  /*7380*/  SHF.L.U32 R163, R132, 0x8, RZ ;  /* 0x0000000884a37819 */ /* 0x000fe200000006ff */
[-C--:B------:R-:W-:Y:S01]  /*7390*/  IMAD R64, R113, R110.reuse, R64 ;  /* 0x0000006e71407224 */ /* 0x080fe200078e0240 */
[----:B------:R-:W-:Y:S01]  /*73a0*/  PRMT R159, R133, 0x8880, RZ ;  /* 0x00008880859f7816 */ /* 0x000fe200000000ff */
[-C--:B------:R-:W-:Y:S01]  /*73b0*/  IMAD R65, R112, R110.reuse, R65 ;  /* 0x0000006e70417224 */ /* 0x080fe200078e0241 */
[----:B------:R-:W-:Y:S01]  /*73c0*/  SHF.R.S32.HI R112, RZ, 0x18, R205 ;  /* 0x00000018ff707819 */ /* 0x000fe200000114cd */
[-C--:B------:R-:W-:Y:S01]  /*73d0*/  IMAD R70, R115, R110.reuse, R70 ;  /* 0x0000006e73467224 */ /* 0x080fe200078e0246 */
[----:B------:R-:W-:Y:S01]  /*73e0*/  SHF.R.S32.HI R130, RZ, 0x18, R132 ;  /* 0x00000018ff827819 */ /* 0x000fe20000011484 */
[-C--:B------:R-:W-:Y:S01]  /*73f0*/  IMAD R71, R117, R110.reuse, R71 ;  /* 0x0000006e75477224 */ /* 0x080fe200078e0247 */
[----:B------:R-:W-:Y:S01]  /*7400*/  SHF.L.U32 R157, R133, 0x8, RZ ;  /* 0x00000008859d7819 */ /* 0x000fe200000006ff */
[-C--:B------:R-:W-:Y:S01]  /*7410*/  IMAD R68, R111, R110.reuse, R68 ;  /* 0x0000006e6f447224 */ /* 0x080fe200078e0244 */
[----:B------:R-:W-:Y:S01]  /*7420*/  MOV R111, R203 ;  /* 0x000000cb006f7202 */ /* 0x000fe20000000f00 */
[----:B------:R-:W-:Y:S01]  /*7430*/  IMAD R69, R112, R110, R69 ;  /* 0x0000006e70457224 */ /* 0x000fe200078e0245 */
[----:B------:R-:W-:Y:S01]  /*7440*/  SHF.R.S32.HI R112, RZ, 0x18, R202 ;  /* 0x00000018ff707819 */ /* 0x000fe200000114ca */
[C---:B------:R-:W-:Y:S01]  /*7450*/  IMAD R82, R106.reuse, R82, RZ ;  /* 0x000000526a527224 */ /* 0x040fe200078e02ff */
[----:B------:R-:W-:Y:S01]  /*7460*/  I2IP.S8.S32.SAT R224, R59, R58, RZ ;  /* 0x0000003a3be07239 */ /* 0x000fe200000014ff */
[C---:B------:R-:W-:Y:S01]  /*7470*/  IMAD R83, R106.reuse, R83, RZ ;  /* 0x000000536a537224 */ /* 0x040fe200078e02ff */
[----:B------:R-:W-:Y:S01]  /*7480*/  I2IP.S8.S32.SAT R225, R63, R62, RZ ;  /* 0x0000003e3fe17239 */ /* 0x000fe200000014ff */
[C---:B------:R-:W-:Y:S01]  /*7490*/  IMAD R86, R106.reuse, R86, RZ ;  /* 0x000000566a567224 */ /* 0x040fe200078e02ff */
[----:B------:R-:W-:Y:S01]  /*74a0*/  I2IP.S8.S32.SAT R226, R67, R66, RZ ;  /* 0x0000004243e27239 */ /* 0x000fe200000014ff */
[C---:B------:R-:W-:Y:S01]  /*74b0*/  IMAD R87, R106.reuse, R87, RZ ;  /* 0x000000576a577224 */ /* 0x040fe200078e02ff */
[----:B------:R-:W-:Y:S01]  /*74c0*/  I2IP.S8.S32.SAT R227, R71, R70, RZ ;  /* 0x0000004647e37239 */ /* 0x000fe200000014ff */
[----:B------:R-:W-:Y:S01]  /*74d0*/  IMAD R38, R106, R38, RZ ;  /* 0x000000266a267224 */ /* 0x000fe200078e02ff */
[----:B------:R-:W-:Y:S01]  /*74e0*/  PRMT R156, R134, 0x8880, RZ ;  /* 0x00008880869c7816 */ /* 0x000fe200000000ff */
[C---:B------:R-:W-:Y:S01]  /*74f0*/  IMAD R39, R106.reuse, R39, RZ ;  /* 0x000000276a277224 */ /* 0x040fe200078e02ff */
[----:B------:R-:W-:Y:S01]  /*7500*/  SHF.R.S32.HI R131, RZ, 0x18, R133 ;  /* 0x00000018ff837819 */ /* 0x000fe20000011485 */
[----:B------:R-:W-:Y:S01]  /*7510*/  IMAD R42, R106, R42, RZ ;  /* 0x0000002a6a2a7224 */ /* 0x000fe200078e02ff */
[----:B------:R-:W-:Y:S01]  /*7520*/  SHF.L.U32 R155, R134, 0x10, RZ ;  /* 0x00000010869b7819 */ /* 0x000fe200000006ff */
[C---:B------:R-:W-:Y:S01]  /*7530*/  IMAD R43, R106.reuse, R43, RZ ;  /* 0x0000002b6a2b7224 */ /* 0x040fe200078e02ff */
[----:B------:R-:W-:Y:S01]  /*7540*/  I2IP.S8.S32.SAT R224, R3, R0, R224 ;  /* 0x0000000003e07239 */ /* 0x000fe200000014e0 */
[C---:B------:R-:W-:Y:S01]  /*7550*/  IMAD R46, R106.reuse, R46, RZ ;  /* 0x0000002e6a2e7224 */ /* 0x040fe200078e02ff */
[----:B------:R-:W-:Y:S01]  /*7560*/  I2IP.S8.S32.SAT R225, R57, R56, R225 ;  /* 0x0000003839e17239 */ /* 0x000fe200000014e1 */
[C---:B------:R-:W-:Y:S01]  /*7570*/  IMAD R47, R106.reuse, R47, RZ ;  /* 0x0000002f6a2f7224 */ /* 0x040fe200078e02ff */
[----:B------:R-:W-:Y:S01]  /*7580*/  I2IP.S8.S32.SAT R226, R61, R60, R226 ;  /* 0x0000003c3de27239 */ /* 0x000fe200000014e2 */
[C---:B------:R-:W-:Y:S01]  /*7590*/  IMAD R50, R106.reuse, R50, RZ ;  /* 0x000000326a327224 */ /* 0x040fe200078e02ff */
[----:B------:R-:W-:Y:S01]  /*75a0*/  I2IP.S8.S32.SAT R227, R65, R64, R227 ;  /* 0x0000004041e37239 */ /* 0x000fe200000014e3 */
[----:B------:R-:W-:Y:S01]  /*75b0*/  IMAD R51, R106, R51, RZ ;  /* 0x000000336a337224 */ /* 0x000fe200078e02ff */
[----:B------:R-:W-:Y:S01]  /*75c0*/  LOP3.LUT R220, R220, 0xfefffff8, RZ, 0xc0, !PT ;  /* 0xfefffff8dcdc7812 */ /* 0x000fe200078ec0ff */
[----:B------:R-:W-:Y:S01]  /*75d0*/  IMAD.SHL.U32 R204, R120, 0x100, RZ ;  /* 0x0000010078cc7824 */ /* 0x000fe200078e00ff */
[----:B------:R-:W-:Y:S01]  /*75e0*/  SHF.R.S32.HI R120, RZ, 0x18, R122 ;  /* 0x00000018ff787819 */ /* 0x000fe2000001147a */
[C---:B------:R-:W-:Y:S01]  /*75f0*/  IMAD R54, R106.reuse, R54, RZ ;  /* 0x000000366a367224 */ /* 0x040fe200078e02ff */
[----:B------:R-:W-:Y:S01]  /*7600*/  SHF.R.S32.HI R122, RZ, 0x18, R124 ;  /* 0x00000018ff7a7819 */ /* 0x000fe2000001147c */
[----:B------:R-:W-:Y:S01]  /*7610*/  IMAD R55, R106, R55, RZ ;  /* 0x000000376a377224 */ /* 0x000fe200078e02ff */
[----:B------:R-:W-:Y:S01]  /*7620*/  SHF.R.S32.HI R124, RZ, 0x18, R126 ;  /* 0x00000018ff7c7819 */ /* 0x000fe2000001147e */
[----:B------:R-:W-:Y:S01]  /*7630*/  IMAD.U32 R143, R138, 0x10000, RZ ;  /* 0x000100008a8f7824 */ /* 0x000fe200078e00ff */
[----:B------:R-:W-:Y:S01]  /*7640*/  SHF.R.S32.HI R126, RZ, 0x18, R16 ;  /* 0x00000018ff7e7819 */ /* 0x000fe20000011410 */
[----:B------:R-:W-:Y:S01]  /*7650*/  IMAD.SHL.U32 R151, R135, 0x100, RZ ;  /* 0x0000010087977824 */ /* 0x000fe200078e00ff */
[----:B------:R-:W-:Y:S01]  /*7660*/  SHF.R.S32.HI R113, RZ, 0x18, R204 ;  /* 0x00000018ff717819 */ /* 0x000fe200000114cc */
[----:B------:R-:W1:Y:S01]  /*7670*/  LDTM.x32 R4, tmem[UR4+0x40] ;  /* 0x00004004000479ee */ /* 0x000e6200082c0000 */
[----:B------:R-:W-:Y:S01]  /*7680*/  SHF.L.U32 R154, R134, 0x8, RZ ;  /* 0x00000008869a7819 */ /* 0x000fe200000006ff */
[----:B------:R-:W-:Y:S01]  /*7690*/  NOP ;  /* 0x0000000000007918 */ /* 0x000fe20000000000 */
[----:B-1----:R1:W-:Y:S01]  /*76a0*/  SYNCS.ARRIVE.TRANS64.RED.A1T0 RZ, [R220+URZ], RZ ;  /* 0x000000ffdcff79a7 */ /* 0x0023e200081004ff */
[-C--:B------:R-:W-:Y:S01]  /*76b0*/  IMAD R74, R113, R110.reuse, R74 ;  /* 0x0000006e714a7224 */ /* 0x080fe200078e024a */
[----:B------:R-:W-:Y:S01]  /*76c0*/  SHF.R.S32.HI R113, RZ, 0x18, R201 ;  /* 0x00000018ff717819 */ /* 0x000fe200000114c9 */
[-C--:B------:R-:W-:Y:S01]  /*76d0*/  IMAD R75, R118, R110.reuse, R75 ;  /* 0x0000006e764b7224 */ /* 0x080fe200078e024b */
[----:B------:R-:W-:Y:S01]  /*76e0*/  PRMT R153, R135, 0x8880, RZ ;  /* 0x0000888087997816 */ /* 0x000fe200000000ff */
[----:B------:R-:W-:Y:S01]  /*76f0*/  IMAD R72, R111, R110, R72 ;  /* 0x0000006e6f487224 */ /* 0x000fe200078e0248 */
[----:B------:R-:W-:Y:S01]  /*7700*/  MOV R111, R200 ;  /* 0x000000c8006f7202 */ /* 0x000fe20000000f00 */
[-C--:B------:R-:W-:Y:S01]  /*7710*/  IMAD R73, R112, R110.reuse, R73 ;  /* 0x0000006e70497224 */ /* 0x080fe200078e0249 */
[----:B------:R-:W-:Y:S01]  /*7720*/  SHF.R.S32.HI R112, RZ, 0x18, R199 ;  /* 0x00000018ff707819 */ /* 0x000fe200000114c7 */
[-C--:B------:R-:W-:Y:S01]  /*7730*/  IMAD R78, R113, R110.reuse, R78 ;  /* 0x0000006e714e7224 */ /* 0x080fe200078e024e */
[----:B------:R-:W-:Y:S01]  /*7740*/  SHF.R.S32.HI R113, RZ, 0x18, R196 ;  /* 0x00000018ff717819 */ /* 0x000fe200000114c4 */
[-C--:B------:R-:W-:Y:S01]  /*7750*/  IMAD R79, R119, R110.reuse, R79 ;  /* 0x0000006e774f7224 */ /* 0x080fe200078e024f */
[----:B------:R-:W-:Y:S01]  /*7760*/  SHF.R.S32.HI R132, RZ, 0x18, R134 ;  /* 0x00000018ff847819 */ /* 0x000fe20000011486 */
[-C--:B------:R-:W-:Y:S01]  /*7770*/  IMAD R76, R111, R110.reuse, R76 ;  /* 0x0000006e6f4c7224 */ /* 0x080fe200078e024c */
[----:B------:R-:W-:Y:S01]  /*7780*/  SHF.L.U32 R152, R135, 0x10, RZ ;  /* 0x0000001087987819 */ /* 0x000fe200000006ff */
[-C--:B------:R-:W-:Y:S01]  /*7790*/  IMAD R77, R112, R110.reuse, R77 ;  /* 0x0000006e704d7224 */ /* 0x080fe200078e024d */
[----:B------:R-:W-:Y:S01]  /*77a0*/  SHF.R.S32.HI R112, RZ, 0x18, R191 ;  /* 0x00000018ff707819 */ /* 0x000fe200000114bf */
[-C--:B------:R-:W-:Y:S01]  /*77b0*/  IMAD R82, R113, R110.reuse, R82 ;  /* 0x0000006e71527224 */ /* 0x080fe200078e0252 */
[----:B------:R-:W-:Y:S01]  /*77c0*/  SHF.R.S32.HI R113, RZ, 0x18, R190 ;  /* 0x00000018ff717819 */ /* 0x000fe200000114be */
[----:B------:R-:W-:Y:S01]  /*77d0*/  IMAD.MOV.U32 R111, RZ, RZ, R192 ;  /* 0x000000ffff6f7224 */ /* 0x000fe200078e00c0 */
[----:B------:R-:W-:Y:S01]  /*77e0*/  PRMT R150, R136, 0x8880, RZ ;  /* 0x0000888088967816 */ /* 0x000fe200000000ff */
[-C--:B------:R-:W-:Y:S01]  /*77f0*/  IMAD R83, R120, R110.reuse, R83 ;  /* 0x0000006e78537224 */ /* 0x080fe200078e0253 */
        /* <DEDUP_REMOVED lines=8> */
[----:B------:R-:W-:Y:S01]  /*7880*/  SHF.L.U32 R149, R136, 0x10, RZ ;  /* 0x0000001088957819 */ /* 0x000fe200000006ff */
        /* <DEDUP_REMOVED lines=25> */
[----:B------:R-:W-:Y:S01]  /*7a20*/  MOV R111, R195 ;  /* 0x000000c3006f7202 */ /* 0x000fe20000000f00 */
[-C--:B------:R-:W-:Y:S01]  /*7a30*/  IMAD R37, R112, R110.reuse, R37 ;  /* 0x0000006e70257224 */ /* 0x080fe200078e0225 */
[----:B------:R-:W-:Y:S01]  /*7a40*/  SHF.R.S32.HI R112, RZ, 0x18, R194 ;  /* 0x00000018ff707819 */ /* 0x000fe200000114c2 */
[-C--:B------:R-:W-:Y:S01]  /*7a50*/  IMAD R38, R113, R110.reuse, R38 ;  /* 0x0000006e71267224 */ /* 0x080fe200078e0226 */
[----:B------:R-:W-:Y:S01]  /*7a60*/  SHF.R.S32.HI R113, RZ, 0x18, R193 ;  /* 0x00000018ff717819 */ /* 0x000fe200000114c1 */
[-C--:B------:R-:W-:Y:S01]  /*7a70*/  IMAD R39, R125, R110.reuse, R39 ;  /* 0x0000006e7d277224 */ /* 0x080fe200078e0227 */
[----:B------:R-:W-:Y:S01]  /*7a80*/  SHF.L.U32 R146, R137, 0x10, RZ ;  /* 0x0000001089927819 */ /* 0x000fe200000006ff */
[-C--:B------:R-:W-:Y:S01]  /*7a90*/  IMAD R40, R111, R110.reuse, R40 ;  /* 0x0000006e6f287224 */ /* 0x080fe200078e0228 */
[----:B------:R-:W-:Y:S01]  /*7aa0*/  SHF.L.U32 R145, R137, 0x8, RZ ;  /* 0x0000000889917819 */ /* 0x000fe200000006ff */
[-C--:B------:R-:W-:Y:S01]  /*7ab0*/  IMAD R41, R112, R110.reuse, R41 ;  /* 0x0000006e70297224 */ /* 0x080fe200078e0229 */
[----:B------:R-:W-:Y:S01]  /*7ac0*/  SHF.R.S32.HI R112, RZ, 0x18, R185 ;  /* 0x00000018ff707819 */ /* 0x000fe200000114b9 */
[----:B------:R-:W-:Y:S01]  /*7ad0*/  IMAD R42, R113, R110, R42 ;  /* 0x0000006e712a7224 */ /* 0x000fe200078e022a */
[----:B------:R-:W-:Y:S01]  /*7ae0*/  SHF.R.S32.HI R113, RZ, 0x18, R184 ;  /* 0x00000018ff717819 */ /* 0x000fe200000114b8 */
[----:B------:R-:W-:Y:S01]  /*7af0*/  IMAD.MOV.U32 R111, RZ, RZ, R187 ;  /* 0x000000ffff6f7224 */ /* 0x000fe200078e00bb */
[----:B-1----:R-:W-:Y:S01]  /*7b00*/  I2IP.S8.S32.SAT R220, R75, R74, RZ ;  /* 0x0000004a4bdc7239 */ /* 0x002fe200000014ff */
[----:B------:R-:W-:Y:S01]  /*7b10*/  IMAD R43, R126, R110, R43 ;  /* 0x0000006e7e2b7224 */ /* 0x000fe200078e022b */
[----:B------:R-:W-:Y:S01]  /*7b20*/  I2IP.S8.S32.SAT R221, R79, R78, RZ ;  /* 0x0000004e4fdd7239 */ /* 0x000fe200000014ff */
[-C--:B------:R-:W-:Y:S01]  /*7b30*/  IMAD R44, R111, R110.reuse, R44 ;  /* 0x0000006e6f2c7224 */ /* 0x080fe200078e022c */
[----:B------:R-:W-:Y:S01]  /*7b40*/  SHF.R.S32.HI R111, RZ, 0x18, R175 ;  /* 0x00000018ff6f7819 */ /* 0x000fe200000114af */
[----:B------:R-:W-:Y:S01]  /*7b50*/  IMAD R45, R112, R110, R45 ;  /* 0x0000006e702d7224 */ /* 0x000fe200078e022d */
[----:B------:R-:W-:Y:S01]  /*7b60*/  I2IP.S8.S32.SAT R228, R43, R42, RZ ;  /* 0x0000002a2be47239 */ /* 0x000fe200000014ff */
[-C--:B------:R-:W-:Y:S01]  /*7b70*/  IMAD R46, R113, R110.reuse, R46 ;  /* 0x0000006e712e7224 */ /* 0x080fe200078e022e */
[----:B------:R-:W-:Y:S01]  /*7b80*/  MOV R43, R177 ;  /* 0x000000b1002b7202 */ /* 0x000fe20000000f00 */
[----:B------:R-:W-:Y:S01]  /*7b90*/  IMAD R47, R127, R110, R47 ;  /* 0x0000006e7f2f7224 */ /* 0x000fe200078e022f */
[----:B------:R-:W-:Y:S01]  /*7ba0*/  SHF.R.S32.HI R42, RZ, 0x18, R176 ;  /* 0x00000018ff2a7819 */ /* 0x000fe200000114b0 */
[----:B------:R-:W-:Y:S01]  /*7bb0*/  IMAD R4, R106, R4, RZ ;  /* 0x000000046a047224 */ /* 0x000fe200078e02ff */
[----:B------:R-:W-:Y:S01]  /*7bc0*/  I2IP.S8.S32.SAT R228, R41, R40, R228 ;  /* 0x0000002829e47239 */ /* 0x000fe200000014e4 */
[-C--:B------:R-:W-:Y:S01]  /*7bd0*/  IMAD R48, R43, R110.reuse, R48 ;  /* 0x0000006e2b307224 */ /* 0x080fe200078e0230 */
[----:B------:R-:W-:Y:S01]  /*7be0*/  MOV R41, R171 ;  /* 0x000000ab00297202 */ /* 0x000fe20000000f00 */
[-C--:B------:R-:W-:Y:S01]  /*7bf0*/  IMAD R49, R42, R110.reuse, R49 ;  /* 0x0000006e2a317224 */ /* 0x080fe200078e0231 */
[----:B------:R-:W-:Y:S01]  /*7c00*/  SHF.R.S32.HI R40, RZ, 0x18, R170 ;  /* 0x00000018ff287819 */ /* 0x000fe200000114aa */
[-C--:B------:R-:W-:Y:S01]  /*7c10*/  IMAD R50, R111, R110.reuse, R50 ;  /* 0x0000006e6f327224 */ /* 0x080fe200078e0232 */
[----:B------:R-:W-:Y:S01]  /*7c20*/  SHF.R.S32.HI R43, RZ, 0x18, R169 ;  /* 0x00000018ff2b7819 */ /* 0x000fe200000114a9 */
[----:B------:R-:W-:Y:S01]  /*7c30*/  IMAD R51, R128, R110, R51 ;  /* 0x0000006e80337224 */ /* 0x000fe200078e0233 */
[----:B------:R-:W-:Y:S01]  /*7c40*/  I2IP.S8.S32.SAT R222, R83, R82, RZ ;  /* 0x0000005253de7239 */ /* 0x000fe200000014ff */
[-C--:B------:R-:W-:Y:S01]  /*7c50*/  IMAD R52, R41, R110.reuse, R52 ;  /* 0x0000006e29347224 */ /* 0x080fe200078e0234 */
[----:B------:R-:W-:Y:S01]  /*7c60*/  MOV R41, R165 ;  /* 0x000000a500297202 */ /* 0x000fe20000000f00 */
[-C--:B------:R-:W-:Y:S01]  /*7c70*/  IMAD R53, R40, R110.reuse, R53 ;  /* 0x0000006e28357224 */ /* 0x080fe200078e0235 */
[----:B------:R-:W-:Y:S01]  /*7c80*/  SHF.R.S32.HI R40, RZ, 0x18, R164 ;  /* 0x00000018ff287819 */ /* 0x000fe200000114a4 */
[----:B------:R-:W-:Y:S01]  /*7c90*/  IMAD R54, R43, R110, R54 ;  /* 0x0000006e2b367224 */ /* 0x000fe200078e0236 */
[----:B------:R-:W-:Y:S01]  /*7ca0*/  SHF.R.S32.HI R43, RZ, 0x18, R163 ;  /* 0x00000018ff2b7819 */ /* 0x000fe200000114a3 */
[----:B------:R-:W-:Y:S01]  /*7cb0*/  IMAD R5, R106, R5, RZ ;  /* 0x000000056a057224 */ /* 0x000fe200078e02ff */
[----:B------:R-:W-:Y:S01]  /*7cc0*/  I2IP.S8.S32.SAT R223, R87, R86, RZ ;  /* 0x0000005657df7239 */ /* 0x000fe200000014ff */
[----:B------:R-:W-:Y:S01]  /*7cd0*/  IMAD R55, R129, R110, R55 ;  /* 0x0000006e81377224 */ /* 0x000fe200078e0237 */
[----:B------:R-:W-:Y:S01]  /*7ce0*/  PRMT R144, R138, 0x8880, RZ ;  /* 0x000088808a907816 */ /* 0x000fe200000000ff */
[C---:B------:R-:W-:Y:S01]  /*7cf0*/  IMAD R6, R106.reuse, R6, RZ ;  /* 0x000000066a067224 */ /* 0x040fe200078e02ff */
[----:B------:R-:W-:Y:S01]  /*7d00*/  SHF.R.S32.HI R135, RZ, 0x18, R137 ;  /* 0x00000018ff877819 */ /* 0x000fe20000011489 */
[----:B------:R-:W-:Y:S01]  /*7d10*/  IMAD R4, R41, R110, R4 ;  /* 0x0000006e29047224 */ /* 0x000fe200078e0204 */
[----:B------:R-:W-:Y:S01]  /*7d20*/  MOV R41, R159 ;  /* 0x0000009f00297202 */ /* 0x000fe20000000f00 */
[----:B------:R-:W-:Y:S01]  /*7d30*/  IMAD R7, R106, R7, RZ ;  /* 0x000000076a077224 */ /* 0x000fe200078e02ff */
[----:B------:R-:W-:Y:S01]  /*7d40*/  I2IP.S8.S32.SAT R220, R69, R68, R220 ;  /* 0x0000004445dc7239 */ /* 0x000fe200000014dc */
[-C--:B------:R-:W-:Y:S01]  /*7d50*/  IMAD R5, R40, R110.reuse, R5 ;  /* 0x0000006e28057224 */ /* 0x080fe200078e0205 */
[----:B------:R-:W-:Y:S01]  /*7d60*/  SHF.R.S32.HI R40, RZ, 0x18, R158 ;  /* 0x00000018ff287819 */ /* 0x000fe2000001149e */
[----:B------:R-:W-:Y:S01]  /*7d70*/  IMAD R6, R43, R110, R6 ;  /* 0x0000006e2b067224 */ /* 0x000fe200078e0206 */
[----:B------:R-:W-:Y:S01]  /*7d80*/  SHF.R.S32.HI R43, RZ, 0x18, R157 ;  /* 0x00000018ff2b7819 */ /* 0x000fe2000001149d */
[----:B------:R-:W-:Y:S01]  /*7d90*/  IMAD R8, R106, R8, RZ ;  /* 0x000000086a087224 */ /* 0x000fe200078e02ff */
[----:B------:R-:W-:Y:S01]  /*7da0*/  I2IP.S8.S32.SAT R221, R73, R72, R221 ;  /* 0x0000004849dd7239 */ /* 0x000fe200000014dd */
[----:B------:R-:W-:Y:S01]  /*7db0*/  IMAD R7, R130, R110, R7 ;  /* 0x0000006e82077224 */ /* 0x000fe200078e0207 */
[----:B------:R-:W-:Y:S01]  /*7dc0*/  I2IP.S8.S32.SAT R222, R77, R76, R222 ;  /* 0x0000004c4dde7239 */ /* 0x000fe200000014de */
[C---:B------:R-:W-:Y:S01]  /*7dd0*/  IMAD R9, R106.reuse, R9, RZ ;  /* 0x000000096a097224 */ /* 0x040fe200078e02ff */
[----:B------:R-:W-:Y:S01]  /*7de0*/  I2IP.S8.S32.SAT R223, R81, R80, R223 ;  /* 0x0000005051df7239 */ /* 0x000fe200000014df */
[C---:B------:R-:W-:Y:S01]  /*7df0*/  IMAD R10, R106.reuse, R10, RZ ;  /* 0x0000000a6a0a7224 */ /* 0x040fe200078e02ff */
[----:B------:R-:W-:Y:S01]  /*7e00*/  I2IP.S8.S32.SAT R42, R7, R6, RZ ;  /* 0x00000006072a7239 */ /* 0x000fe200000014ff */
[----:B------:R-:W-:Y:S01]  /*7e10*/  IMAD R8, R41, R110, R8 ;  /* 0x0000006e29087224 */ /* 0x000fe200078e0208 */
[----:B------:R-:W-:Y:S01]  /*7e20*/  MOV R7, R156 ;  /* 0x0000009c00077202 */ /* 0x000fe20000000f00 */
[----:B------:R-:W-:Y:S01]  /*7e30*/  IMAD R11, R106, R11, RZ ;  /* 0x0000000b6a0b7224 */ /* 0x000fe200078e02ff */
[----:B------:R-:W-:Y:S01]  /*7e40*/  SHF.R.S32.HI R6, RZ, 0x18, R155 ;  /* 0x00000018ff067819 */ /* 0x000fe2000001149b */
[----:B------:R-:W-:Y:S01]  /*7e50*/  IMAD R9, R40, R110, R9 ;  /* 0x0000006e28097224 */ /* 0x000fe200078e0209 */
[----:B------:R-:W-:Y:S01]  /*7e60*/  SHF.R.S32.HI R41, RZ, 0x18, R154 ;  /* 0x00000018ff297819 */ /* 0x000fe2000001149a */
[C---:B------:R-:W-:Y:S01]  /*7e70*/  IMAD R12, R106.reuse, R12, RZ ;  /* 0x0000000c6a0c7224 */ /* 0x040fe200078e02ff */
[----:B------:R-:W-:Y:S01]  /*7e80*/  I2IP.S8.S32.SAT R40, R5, R4, R42 ;  /* 0x0000000405287239 */ /* 0x000fe2000000142a */
[-C--:B------:R-:W-:Y:S01]  /*7e90*/  IMAD R10, R43, R110.reuse, R10 ;  /* 0x0000006e2b0a7224 */ /* 0x080fe200078e020a */
[----:B------:R-:W-:Y:S01]  /*7ea0*/  SHF.R.S32.HI R4, RZ, 0x18, R152 ;  /* 0x00000018ff047819 */ /* 0x000fe20000011498 */
[----:B------:R-:W-:Y:S01]  /*7eb0*/  IMAD R13, R106, R13, RZ ;  /* 0x0000000d6a0d7224 */ /* 0x000fe200078e02ff */
[----:B------:R-:W-:Y:S01]  /*7ec0*/  SHF.L.U32 R142, R138, 0x8, RZ ;  /* 0x000000088a8e7819 */ /* 0x000fe200000006ff */
[----:B------:R-:W-:Y:S01]  /*7ed0*/  IMAD R11, R131, R110, R11 ;  /* 0x0000006e830b7224 */ /* 0x000fe200078e020b */
[----:B------:R-:W-:Y:S01]  /*7ee0*/  PRMT R141, R139, 0x8880, RZ ;  /* 0x000088808b8d7816 */ /* 0x000fe200000000ff */
[C---:B------:R-:W-:Y:S01]  /*7ef0*/  IMAD R14, R106.reuse, R14, RZ ;  /* 0x0000000e6a0e7224 */ /* 0x040fe200078e02ff */
[----:B------:R-:W-:Y:S01]  /*7f00*/  SHF.R.S32.HI R136, RZ, 0x18, R138 ;  /* 0x00000018ff887819 */ /* 0x000fe2000001148a */
[-C--:B------:R-:W-:Y:S01]  /*7f10*/  IMAD R12, R7, R110.reuse, R12 ;  /* 0x0000006e070c7224 */ /* 0x080fe200078e020c */
[----:B------:R-:W-:Y:S01]  /*7f20*/  SHF.R.S32.HI R7, RZ, 0x18, R151 ;  /* 0x00000018ff077819 */ /* 0x000fe20000011497 */
[----:B------:R-:W-:Y:S01]  /*7f30*/  IMAD R15, R106, R15, RZ ;  /* 0x0000000f6a0f7224 */ /* 0x000fe200078e02ff */
[----:B------:R-:W-:Y:S01]  /*7f40*/  SHF.L.U32 R140, R139, 0x10, RZ ;  /* 0x000000108b8c7819 */ /* 0x000fe200000006ff */
[----:B------:R-:W-:Y:S01]  /*7f50*/  IMAD R13, R6, R110, R13 ;  /* 0x0000006e060d7224 */ /* 0x000fe200078e020d */
[----:B------:R-:W-:Y:S01]  /*7f60*/  I2IP.S8.S32.SAT R10, R11, R10, RZ ;  /* 0x0000000a0b0a7239 */ /* 0x000fe200000014ff */
[C---:B------:R-:W-:Y:S01]  /*7f70*/  IMAD R16, R106.reuse, R16, RZ ;  /* 0x000000106a107224 */ /* 0x040fe200078e02ff */
[----:B------:R-:W-:Y:S01]  /*7f80*/  SHF.L.U32 R138, R139, 0x8, RZ ;  /* 0x000000088b8a7819 */ /* 0x000fe200000006ff */
[----:B------:R-:W-:Y:S01]  /*7f90*/  IMAD R14, R41, R110, R14 ;  /* 0x0000006e290e7224 */ /* 0x000fe200078e020e */
[----:B------:R-:W-:Y:S01]  /*7fa0*/  I2IP.S8.S32.SAT R46, R47, R46, RZ ;  /* 0x0000002e2f2e7239 */ /* 0x000fe200000014ff */
[----:B------:R-:W-:Y:S01]  /*7fb0*/  IMAD.MOV.U32 R5, RZ, RZ, R153 ;  /* 0x000000ffff057224 */ /* 0x000fe200078e0099 */
[----:B------:R-:W-:Y:S01]  /*7fc0*/  I2IP.S8.S32.SAT R50, R51, R50, RZ ;  /* 0x0000003233327239 */ /* 0x000fe200000014ff */
[----:B------:R-:W-:Y:S01]  /*7fd0*/  IMAD R17, R106, R17, RZ ;  /* 0x000000116a117224 */ /* 0x000fe200078e02ff */
[----:B------:R-:W-:Y:S01]  /*7fe0*/  I2IP.S8.S32.SAT R54, R55, R54, RZ ;  /* 0x0000003637367239 */ /* 0x000fe200000014ff */
[----:B------:R-:W-:Y:S01]  /*7ff0*/  IMAD R15, R132, R110, R15 ;  /* 0x0000006e840f7224 */ /* 0x000fe200078e020f */
[----:B------:R-:W-:Y:S01]  /*8000*/  I2IP.S8.S32.SAT R41, R9, R8, R10 ;  /* 0x0000000809297239 */ /* 0x000fe2000000140a */
[C---:B------:R-:W-:Y:S01]  /*8010*/  IMAD R18, R106.reuse, R18, RZ ;  /* 0x000000126a127224 */ /* 0x040fe200078e02ff */
[----:B------:R-:W-:Y:S01]  /*8020*/  I2IP.S8.S32.SAT R229, R45, R44, R46 ;  /* 0x0000002c2de57239 */ /* 0x000fe2000000142e */
[----:B------:R-:W-:Y:S01]  /*8030*/  IMAD R16, R5, R110, R16 ;  /* 0x0000006e05107224 */ /* 0x000fe200078e0210 */
[----:B------:R-:W-:Y:S01]  /*8040*/  MOV R5, R150 ;  /* 0x0000009600057202 */ /* 0x000fe20000000f00 */
[----:B------:R-:W-:Y:S01]  /*8050*/  IMAD R19, R106, R19, RZ ;  /* 0x000000136a137224 */ /* 0x000fe200078e02ff */
[----:B------:R-:W-:Y:S01]  /*8060*/  I2IP.S8.S32.SAT R230, R49, R48, R50 ;  /* 0x0000003031e67239 */ /* 0x000fe20000001432 */
[----:B------:R-:W-:Y:S01]  /*8070*/  IMAD R17, R4, R110, R17 ;  /* 0x0000006e04117224 */ /* 0x000fe200078e0211 */
[----:B------:R-:W-:Y:S01]  /*8080*/  SHF.R.S32.HI R4, RZ, 0x18, R149 ;  /* 0x00000018ff047819 */ /* 0x000fe20000011495 */
[C---:B------:R-:W-:Y:S01]  /*8090*/  IMAD R20, R106.reuse, R20, RZ ;  /* 0x000000146a147224 */ /* 0x040fe200078e02ff */
[----:B------:R-:W-:Y:S01]  /*80a0*/  I2IP.S8.S32.SAT R231, R53, R52, R54 ;  /* 0x0000003435e77239 */ /* 0x000fe20000001436 */
[-C--:B------:R-:W-:Y:S01]  /*80b0*/  IMAD R18, R7, R110.reuse, R18 ;  /* 0x0000006e07127224 */ /* 0x080fe200078e0212 */
[----:B------:R-:W-:Y:S01]  /*80c0*/  SHF.R.S32.HI R7, RZ, 0x18, R148 ;  /* 0x00000018ff077819 */ /* 0x000fe20000011494 */
[C---:B------:R-:W-:Y:S01]  /*80d0*/  IMAD R21, R106.reuse, R21, RZ ;  /* 0x000000156a157224 */ /* 0x040fe200078e02ff */
[----:B------:R-:W-:Y:S01]  /*80e0*/  SHF.R.S32.HI R9, RZ, 0x18, R138 ;  /* 0x00000018ff097819 */ /* 0x000fe2000001148a */
[----:B------:R-:W-:Y:S01]  /*80f0*/  IMAD R19, R133, R110, R19 ;  /* 0x0000006e85137224 */ /* 0x000fe200078e0213 */
[----:B------:R1:W-:Y:S01]  /*8100*/  STS.128 [R240+UR43+0x3200], R224 ;  /* 0x003200e0f0007988 */ /* 0x0003e20008000c2b */
[----:B------:R-:W-:Y:S01]  /*8110*/  SHF.R.S32.HI R137, RZ, 0x18, R139 ;  /* 0x00000018ff897819 */ /* 0x000fe2000001148b */
[C---:B------:R-:W-:Y:S01]  /*8120*/  IMAD R22, R106.reuse, R22, RZ ;  /* 0x000000166a167224 */ /* 0x040fe200078e02ff */
[----:B------:R-:W-:Y:S01]  /*8130*/  I2IP.S8.S32.SAT R14, R15, R14, RZ ;  /* 0x0000000e0f0e7239 */ /* 0x000fe200000014ff */
[----:B------:R-:W-:Y:S01]  /*8140*/  IMAD R20, R5, R110, R20 ;  /* 0x0000006e05147224 */ /* 0x000fe200078e0214 */
[----:B------:R-:W-:Y:S01]  /*8150*/  MOV R5, R147 ;  /* 0x0000009300057202 */ /* 0x000fe20000000f00 */
[----:B------:R-:W-:Y:S01]  /*8160*/  IMAD R23, R106, R23, RZ ;  /* 0x000000176a177224 */ /* 0x000fe200078e02ff */
[----:B------:R-:W-:Y:S01]  /*8170*/  I2IP.S8.S32.SAT R18, R19, R18, RZ ;  /* 0x0000001213127239 */ /* 0x000fe200000014ff */
[----:B------:R-:W-:Y:S01]  /*8180*/  IMAD R21, R4, R110, R21 ;  /* 0x0000006e04157224 */ /* 0x000fe200078e0215 */
[----:B------:R3:W-:Y:S01]  /*8190*/  STS.128 [R239+0x3200], R220 ;  /* 0x003200dcef007388 */ /* 0x0007e20000000c00 */
[----:B------:R-:W-:Y:S01]  /*81a0*/  SHF.R.S32.HI R4, RZ, 0x18, R146 ;  /* 0x00000018ff047819 */ /* 0x000fe20000011492 */
[C---:B------:R-:W-:Y:S01]  /*81b0*/  IMAD R24, R106.reuse, R24, RZ ;  /* 0x000000186a187224 */ /* 0x040fe200078e02ff */
[----:B------:R-:W-:Y:S01]  /*81c0*/  I2IP.S8.S32.SAT R42, R13, R12, R14 ;  /* 0x0000000c0d2a7239 */ /* 0x000fe2000000140e */
[----:B------:R-:W-:Y:S01]  /*81d0*/  IMAD R22, R7, R110, R22 ;  /* 0x0000006e07167224 */ /* 0x000fe200078e0216 */
[----:B------:R-:W-:Y:S01]  /*81e0*/  SHF.R.S32.HI R7, RZ, 0x18, R145 ;  /* 0x00000018ff077819 */ /* 0x000fe20000011491 */
[----:B------:R-:W-:Y:S01]  /*81f0*/  IMAD R25, R106, R25, RZ ;  /* 0x000000196a197224 */ /* 0x000fe200078e02ff */
[----:B------:R-:W-:Y:S01]  /*8200*/  I2IP.S8.S32.SAT R43, R17, R16, R18 ;  /* 0x00000010112b7239 */ /* 0x000fe20000001412 */
[-C--:B------:R-:W-:Y:S01]  /*8210*/  IMAD R23, R134, R110.reuse, R23 ;  /* 0x0000006e86177224 */ /* 0x080fe200078e0217 */
[----:B------:R-:W-:Y:S01]  /*8220*/  BSSY.RECONVERGENT B0, `(.L_x_127) ;  /* 0x0000050000007945 */ /* 0x000fe20003800200 */
[----:B------:R-:W-:Y:S01]  /*8230*/  IMAD R24, R5, R110, R24 ;  /* 0x0000006e05187224 */ /* 0x000fe200078e0218 */
[----:B------:R-:W-:Y:S01]  /*8240*/  MOV R5, R144 ;  /* 0x0000009000057202 */ /* 0x000fe20000000f00 */
[----:B------:R-:W-:Y:S01]  /*8250*/  IMAD R26, R106, R26, RZ ;  /* 0x0000001a6a1a7224 */ /* 0x000fe200078e02ff */
[----:B------:R-:W-:Y:S01]  /*8260*/  I2IP.S8.S32.SAT R22, R23, R22, RZ ;  /* 0x0000001617167239 */ /* 0x000fe200000014ff */
[----:B------:R-:W-:Y:S01]  /*8270*/  IMAD R25, R4, R110, R25 ;  /* 0x0000006e04197224 */ /* 0x000fe200078e0219 */
[----:B------:R-:W-:Y:S01]  /*8280*/  SHF.R.S32.HI R4, RZ, 0x18, R143 ;  /* 0x00000018ff047819 */ /* 0x000fe2000001148f */
[C---:B------:R-:W-:Y:S01]  /*8290*/  IMAD R27, R106.reuse, R27, RZ ;  /* 0x0000001b6a1b7224 */ /* 0x040fe200078e02ff */
[----:B------:R-:W-:Y:S01]  /*82a0*/  I2IP.S8.S32.SAT R20, R21, R20, R22 ;  /* 0x0000001415147239 */ /* 0x000fe20000001416 */
[C---:B------:R-:W-:Y:S01]  /*82b0*/  IMAD R28, R106.reuse, R28, RZ ;  /* 0x0000001c6a1c7224 */ /* 0x040fe200078e02ff */
[----:B------:R-:W-:Y:S01]  /*82c0*/  IADD3 R109, PT, PT, R109, 0x1, RZ ;  /* 0x000000016d6d7810 */ /* 0x000fe20007ffe0ff */
[-C--:B------:R-:W-:Y:S01]  /*82d0*/  IMAD R26, R7, R110.reuse, R26 ;  /* 0x0000006e071a7224 */ /* 0x080fe200078e021a */
[----:B------:R-:W-:Y:S01]  /*82e0*/  MOV R7, R141 ;  /* 0x0000008d00077202 */ /* 0x000fe20000000f00 */
[----:B------:R-:W-:Y:S01]  /*82f0*/  IMAD R27, R135, R110, R27 ;  /* 0x0000006e871b7224 */ /* 0x000fe200078e021b */
[----:B-1----:R-:W-:Y:S01]  /*8300*/  I2IP.S8.S32.SAT R224, R89, R88, RZ ;  /* 0x0000005859e07239 */ /* 0x002fe200000014ff */
[----:B------:R-:W-:Y:S01]  /*8310*/  IMAD R28, R5, R110, R28 ;  /* 0x0000006e051c7224 */ /* 0x000fe200078e021c */
[----:B------:R-:W-:Y:S01]  /*8320*/  I2IP.S8.S32.SAT R225, R93, R92, RZ ;  /* 0x0000005c5de17239 */ /* 0x000fe200000014ff */
[C---:B------:R-:W-:Y:S01]  /*8330*/  IMAD R29, R106.reuse, R29, RZ ;  /* 0x0000001d6a1d7224 */ /* 0x040fe200078e02ff */
[----:B------:R-:W-:Y:S01]  /*8340*/  I2IP.S8.S32.SAT R226, R97, R96, RZ ;  /* 0x0000006061e27239 */ /* 0x000fe200000014ff */
[----:B------:R-:W-:Y:S01]  /*8350*/  IMAD R30, R106, R30, RZ ;  /* 0x0000001e6a1e7224 */ /* 0x000fe200078e02ff */
[----:B------:R-:W-:Y:S01]  /*8360*/  I2IP.S8.S32.SAT R227, R39, R38, RZ ;  /* 0x0000002627e37239 */ /* 0x000fe200000014ff */
[----:B------:R-:W-:Y:S01]  /*8370*/  IMAD R29, R4, R110, R29 ;  /* 0x0000006e041d7224 */ /* 0x000fe200078e021d */
[----:B------:R-:W-:Y:S01]  /*8380*/  I2IP.S8.S32.SAT R224, R85, R84, R224 ;  /* 0x0000005455e07239 */ /* 0x000fe200000014e0 */
[C---:B------:R-:W-:Y:S01]  /*8390*/  IMAD R31, R106.reuse, R31, RZ ;  /* 0x0000001f6a1f7224 */ /* 0x040fe200078e02ff */
[----:B------:R-:W-:Y:S01]  /*83a0*/  I2IP.S8.S32.SAT R225, R91, R90, R225 ;  /* 0x0000005a5be17239 */ /* 0x000fe200000014e1 */
[C---:B------:R-:W-:Y:S01]  /*83b0*/  IMAD R32, R106.reuse, R32, RZ ;  /* 0x000000206a207224 */ /* 0x040fe200078e02ff */
[----:B------:R-:W-:Y:S01]  /*83c0*/  I2IP.S8.S32.SAT R226, R95, R94, R226 ;  /* 0x0000005e5fe27239 */ /* 0x000fe200000014e2 */
[C---:B------:R-:W-:Y:S01]  /*83d0*/  IMAD R33, R106.reuse, R33, RZ ;  /* 0x000000216a217224 */ /* 0x040fe200078e02ff */
[----:B------:R-:W-:Y:S01]  /*83e0*/  I2IP.S8.S32.SAT R227, R37, R36, R227 ;  /* 0x0000002425e37239 */ /* 0x000fe200000014e3 */
[C---:B------:R-:W-:Y:S01]  /*83f0*/  IMAD R34, R106.reuse, R34, RZ ;  /* 0x000000226a227224 */ /* 0x040fe200078e02ff */
[----:B------:R-:W-:Y:S01]  /*8400*/  SHF.R.S32.HI R5, RZ, 0x18, R142 ;  /* 0x00000018ff057819 */ /* 0x000fe2000001148e */
[----:B------:R-:W-:Y:S01]  /*8410*/  IMAD R35, R106, R35, RZ ;  /* 0x000000236a237224 */ /* 0x000fe200078e02ff */
[----:B------:R-:W-:Y:S01]  /*8420*/  SHF.R.S32.HI R4, RZ, 0x18, R140 ;  /* 0x00000018ff047819 */ /* 0x000fe2000001148c */
[----:B------:R3:W-:Y:S02]  /*8430*/  STS.128 [R240+UR43+0x4200], R224 ;  /* 0x004200e0f0007988 */ /* 0x0007e40008000c2b */
[-C--:B------:R-:W-:Y:S02]  /*8440*/  IMAD R30, R5, R110.reuse, R30 ;  /* 0x0000006e051e7224 */ /* 0x080fe400078e021e */
[-C--:B------:R-:W-:Y:S02]  /*8450*/  IMAD R31, R136, R110.reuse, R31 ;  /* 0x0000006e881f7224 */ /* 0x080fe400078e021f */
[-C--:B------:R-:W-:Y:S02]  /*8460*/  IMAD R32, R7, R110.reuse, R32 ;  /* 0x0000006e07207224 */ /* 0x080fe400078e0220 */
[----:B------:R3:W-:Y:S01]  /*8470*/  STS.128 [R239+0x4200], R228 ;  /* 0x004200e4ef007388 */ /* 0x0007e20000000c00 */
[----:B------:R-:W-:Y:S01]  /*8480*/  IMAD R33, R4, R110, R33 ;  /* 0x0000006e04217224 */ /* 0x000fe200078e0221 */
[----:B------:R-:W-:Y:S01]  /*8490*/  I2IP.S8.S32.SAT R4, R27, R26, RZ ;  /* 0x0000001a1b047239 */ /* 0x000fe200000014ff */
[----:B------:R-:W-:Y:S01]  /*84a0*/  IMAD R34, R9, R110, R34 ;  /* 0x0000006e09227224 */ /* 0x000fe200078e0222 */
[----:B------:R-:W-:Y:S01]  /*84b0*/  I2IP.S8.S32.SAT R5, R31, R30, RZ ;  /* 0x0000001e1f057239 */ /* 0x000fe200000014ff */
[----:B------:R-:W-:Y:S01]  /*84c0*/  IMAD R35, R137, R110, R35 ;  /* 0x0000006e89237224 */ /* 0x000fe200078e0223 */
[----:B------:R-:W-:Y:S02]  /*84d0*/  I2IP.S8.S32.SAT R21, R25, R24, R4 ;  /* 0x0000001819157239 */ /* 0x000fe40000001404 */
[----:B------:R3:W-:Y:S01]  /*84e0*/  STS.128 [R240+UR43+0x5200], R40 ;  /* 0x00520028f0007988 */ /* 0x0007e20008000c2b */
[----:B------:R-:W-:Y:S02]  /*84f0*/  I2IP.S8.S32.SAT R22, R29, R28, R5 ;  /* 0x0000001c1d167239 */ /* 0x000fe40000001405 */
[----:B------:R-:W-:Y:S04]  /*8500*/  I2IP.S8.S32.SAT R6, R35, R34, RZ ;  /* 0x0000002223067239 */ /* 0x000fe800000014ff */
[----:B------:R-:W-:Y:S05]  /*8510*/  I2IP.S8.S32.SAT R23, R33, R32, R6 ;  /* 0x0000002021177239 */ /* 0x000fea0000001406 */
[----:B------:R3:W-:Y:S01]  /*8520*/  STS.128 [R239+0x5200], R20 ;  /* 0x00520014ef007388 */ /* 0x0007e20000000c00 */
[----:B------:R-:W-:Y:S01]  /*8530*/  @!PT LDS RZ, [RZ] ;  /* 0x00000000fffff984 */ /* 0x000fe20000000800 */
[----:B------:R-:W-:Y:S01]  /*8540*/  @!PT LDS RZ, [RZ] ;  /* 0x00000000fffff984 */ /* 0x000fe20000000800 */
[----:B------:R-:W-:Y:S01]  /*8550*/  @!PT LDS RZ, [RZ] ;  /* 0x00000000fffff984 */ /* 0x000fe20000000800 */
[----:B------:R-:W-:Y:S01]  /*8560*/  @!PT LDS RZ, [RZ] ;  /* 0x00000000fffff984 */ /* 0x000fe20000000800 */
[----:B------:R1:W-:Y:S07]  /*8570*/  MEMBAR.ALL.CTA ;  /* 0x0000000000007992 */ /* 0x0003ee0000008000 */
[----:B-1----:R-:W1:Y:S02]  /*8580*/  FENCE.VIEW.ASYNC.S ;  /* 0x00000000000073c6 */ /* 0x002e640000000000 */
[----:B-1----:R-:W-:Y:S06]  /*8590*/  BAR.SYNC.DEFER_BLOCKING 0x1, 0x80 ;  /* 0x0042000000007b1d */ /* 0x002fec0000010000 */
[----:B------:R-:W-:Y:S05]  /*85a0*/  @P0 BRA `(.L_x_128) ;  /* 0x00000000005c0947 */ /* 0x000fea0003800000 */
[----:B------:R-:W-:Y:S01]  /*85b0*/  UIADD3 UR4, UPT, UPT, UR43, 0x3200, URZ ;  /* 0x000032002b047890 */ /* 0x000fe2000fffe0ff */
[----:B------:R-:W-:Y:S01]  /*85c0*/  R2UR UR13, R233 ;  /* 0x00000000e90d72ca */ /* 0x000fe200000e0000 */
[----:B------:R-:W-:Y:S01]  /*85d0*/  UIADD3 UR16, UP0, UPT, UR46, 0x680, URZ ;  /* 0x000006802e107890 */ /* 0x000fe2000ff1e0ff */
[----:B------:R-:W-:Y:S01]  /*85e0*/  R2UR UR14, R219 ;  /* 0x00000000db0e72ca */ /* 0x000fe200000e0000 */
[----:B------:R-:W-:Y:S01]  /*85f0*/  UMOV UR15, UR36 ;  /* 0x00000024000f7c82 */ /* 0x000fe20008000000 */
[----:B------:R-:W-:Y:S01]  /*8600*/  UIADD3 UR8, UPT, UPT, UR43, 0x4200, URZ ;  /* 0x000042002b087890 */ /* 0x000fe2000fffe0ff */
[----:B------:R-:W-:Y:S01]  /*8610*/  IMAD.U32 R246, RZ, RZ, UR4 ;  /* 0x00000004fff67e24 */ /* 0x000fe2000f8e00ff */
[----:B------:R-:W-:Y:S01]  /*8620*/  UIADD3.X UR17, UPT, UPT, URZ, UR47, URZ, UP0, !UPT ;  /* 0x0000002fff117290 */ /* 0x000fe200087fe4ff */
[----:B------:R-:W-:Y:S01]  /*8630*/  UMOV UR11, UR36 ;  /* 0x00000024000b7c82 */ /* 0x000fe20008000000 */
[----:B------:R-:W-:Y:S02]  /*8640*/  UIADD3 UR4, UPT, UPT, UR43, 0x5200, URZ ;  /* 0x000052002b047890 */ /* 0x000fe4000fffe0ff */
[----:B------:R-:W-:Y:S01]  /*8650*/  R2UR UR12, R246 ;  /* 0x00000000f60c72ca */ /* 0x000fe200000e0000 */
[----:B------:R-:W-:Y:S02]  /*8660*/  UMOV UR7, UR36 ;  /* 0x0000002400077c82 */ /* 0x000fe40008000000 */
[----:B------:R-:W-:Y:S02]  /*8670*/  UIMAD UR13, UR13, 0x60, URZ ;  /* 0x000000600d0d78a4 */ /* 0x000fe4000f8e02ff */
[----:B------:R-:W-:Y:S02]  /*8680*/  USHF.L.U32 UR14, UR14, 0x7, URZ ;  /* 0x000000070e0e7899 */ /* 0x000fe400080006ff */
[----:B------:R-:W-:Y:S02]  /*8690*/  UIADD3 UR9, UPT, UPT, UR13, 0x20, URZ ;  /* 0x000000200d097890 */ /* 0x000fe4000fffe0ff */
[----:B------:R-:W-:Y:S03]  /*86a0*/  UIADD3 UR5, UPT, UPT, UR13, 0x40, URZ ;  /* 0x000000400d057890 */ /* 0x000fe6000fffe0ff */
[----:B------:R-:W-:Y:S01]  /*86b0*/  UMOV UR10, UR14 ;  /* 0x0000000e000a7c82 */ /* 0x000fe20008000000 */
[----:B------:R-:W-:Y:S01]  /*86c0*/  UMOV UR6, UR14 ;  /* 0x0000000e00067c82 */ /* 0x000fe20008000000 */
[----:B------:R1:W-:Y:S02]  /*86d0*/  UTMASTG.3D [UR12], [UR16] ;  /* 0x0000000c100073b5 */ /* 0x0003e40008010000 */
[----:B------:R1:W-:Y:S02]  /*86e0*/  UTMASTG.3D [UR8], [UR16] ;  /* 0x00000008100073b5 */ /* 0x0003e40008010000 */
[----:B------:R1:W-:Y:S01]  /*86f0*/  UTMASTG.3D [UR4], [UR16] ;  /* 0x00000004100073b5 */ /* 0x0003e20008010000 */
[----:B------:R0:W-:Y:S01]  /*8700*/  UTMACMDFLUSH ;  /* 0x00000000000079b7 */ /* 0x0001e20000000000 */
[----:B-1----:R-:W-:Y:S04]  /*8710*/  DEPBAR.LE SB0, 0x0 ;  /* 0x000080000000791a */ /* 0x002fe80000000000 */
.L_x_128:
[----:B------:R-:W-:Y:S05]  /*8720*/  BSYNC.RECONVERGENT B0 ;  /* 0x0000000000007941 */ /* 0x000fea0003800200 */
.L_x_127:
[----:B------:R-:W-:Y:S01]  /*8730*/  BAR.SYNC.DEFER_BLOCKING 0x1, 0x80 ;  /* 0x0042000000007b1d */ /* 0x000fe20000010000 */
[----:B------:R-:W-:Y:S01]  /*8740*/  ISETP.NE.AND P2, PT, R247, RZ, PT ;  /* 0x000000fff700720c */ /* 0x000fe20003f45270 */
[----:B------:R-:W-:Y:S01]  /*8750*/  IMAD.IADD R233, R105, 0x1, R218 ;  /* 0x0000000169e97824 */ /* 0x000fe200078e02da */
[----:B------:R-:W-:Y:S01]  /*8760*/  ISETP.NE.AND P0, PT, R248, 0x2, PT ;  /* 0x00000002f800780c */ /* 0x000fe20003f05270 */
[----:B------:R-:W-:Y:S01]  /*8770*/  IMAD.IADD R219, R107, 0x1, R232 ;  /* 0x000000016bdb7824 */ /* 0x000fe200078e02e8 */
[----:B------:R-:W-:Y:S02]  /*8780*/  ISETP.NE.AND P1, PT, R109, 0x4, PT ;  /* 0x000000046d00780c */ /* 0x000fe40003f25270 */
[----:B------:R-:W-:Y:S02]  /*8790*/  SEL R3, RZ, 0x1, P0 ;  /* 0x00000001ff037807 */ /* 0x000fe40000000000 */
[----:B------:R-:W-:Y:S02]  /*87a0*/  SEL R0, RZ, 0x1, P1 ;  /* 0x00000001ff007807 */ /* 0x000fe40000800000 */
[----:B------:R-:W-:Y:S02]  /*87b0*/  LOP3.LUT R244, R244, R3, RZ, 0x3c, !PT ;  /* 0x00000003f4f47212 */ /* 0x000fe400078e3cff */
[----:B------:R-:W-:Y:S02]  /*87c0*/  LOP3.LUT R245, R245, R0, RZ, 0x3c, !PT ;  /* 0x00000000f5f57212 */ /* 0x000fe400078e3cff */
[----:B------:R-:W-:Y:S02]  /*87d0*/  @P2 R2UR UR36, R242 ;  /* 0x00000000f22422ca */ /* 0x000fe400000e0000 */
[----:B------:R-:W-:Y:S02]  /*87e0*/  SEL R248, R248, RZ, P0 ;  /* 0x000000fff8f87207 */ /* 0x000fe40000000000 */
[----:B------:R-:W-:Y:S01]  /*87f0*/  SEL R109, R109, RZ, P1 ;  /* 0x000000ff6d6d7207 */ /* 0x000fe20000800000 */
[----:B------:R-:W-:Y:S10]  /*8800*/  @P2 BRA `(.L_x_129) ;  /* 0xffffffd000082947 */ /* 0x000ff4000383ffff */
[----:B------:R-:W-:Y:S05]  /*8810*/  EXIT ;  /* 0x000000000000794d */ /* 0x000fea0003800000 */
.L_x_25:
[----:B--2---:R2:W4:Y:S02]  /*8820*/  SYNCS.PHASECHK.TRANS64.TRYWAIT P0, [R3+URZ+0x1b0], R2 ;  /* 0x0001b002030075a7 */ /* 0x00452400080011ff */
[----:B----4-:R-:W-:Y:S05]  /*8830*/  @!P0 NANOSLEEP.SYNCS 0x989680 ;  /* 0x009896800000895d */ /* 0x010fea0003900000 */
[----:B------:R-:W4:Y:S02]  /*8840*/  @!P0 SYNCS.PHASECHK.TRANS64 P0, [R3+URZ+0x1b0], R2 ;  /* 0x0001b002030085a7 */ /* 0x000f2400080010ff */
[----:B----4-:R-:W-:Y:S05]  /*8850*/  @!P0 BRA `(.L_x_25) ;  /* 0xfffffffc00f08947 */ /* 0x010fea000383ffff */
[----:B------:R-:W-:Y:S05]  /*8860*/  BRA `(.L_x_130) ;  /* 0xffffff90004c7947 */ /* 0x000fea000383ffff */
.L_x_28:
[----:B-1----:R-:W-:Y:S07]  /*8870*/  MOV R2, UR33 ;  /* 0x0000002100027c02 */ /* 0x002fee0008000f00 */
.L_x_131:
[----:B-1----:R1:W2:Y:S02]  /*8880*/  SYNCS.PHASECHK.TRANS64.TRYWAIT P0, [R2+URZ+0x90], R5 ;  /* 0x00009005020075a7 */ /* 0x0022a400080011ff */
[----:B--2---:R-:W-:Y:S05]  /*8890*/  @!P0 NANOSLEEP.SYNCS 0x989680 ;  /* 0x009896800000895d */ /* 0x004fea0003900000 */
[----:B------:R-:W2:Y:S02]  /*88a0*/  @!P0 SYNCS.PHASECHK.TRANS64 P0, [R2+URZ+0x90], R5 ;  /* 0x00009005020085a7 */ /* 0x000ea400080010ff */
[----:B--2---:R-:W-:Y:S05]  /*88b0*/  @!P0 BRA `(.L_x_131) ;  /* 0xfffffffc00f08947 */ /* 0x004fea000383ffff */
[----:B------:R-:W-:Y:S05]  /*88c0*/  BRA `(.L_x_27) ;  /* 0xffffff9000b47947 */ /* 0x000fea000383ffff */
.L_x_35:
[----:B-1----:R-:W-:Y:S07]  /*88d0*/  MOV R2, UR17 ;  /* 0x0000001100027c02 */ /* 0x002fee0008000f00 */
.L_x_132:
[----:B-1----:R1:W2:Y:S02]  /*88e0*/  SYNCS.PHASECHK.TRANS64.TRYWAIT P0, [R2+URZ+0x90], R5 ;  /* 0x00009005020075a7 */ /* 0x0022a400080011ff */
[----:B--2---:R-:W-:Y:S05]  /*88f0*/  @!P0 NANOSLEEP.SYNCS 0x989680 ;  /* 0x009896800000895d */ /* 0x004fea0003900000 */
[----:B------:R-:W2:Y:S02]  /*8900*/  @!P0 SYNCS.PHASECHK.TRANS64 P0, [R2+URZ+0x90], R5 ;  /* 0x00009005020085a7 */ /* 0x000ea400080010ff */
[----:B--2---:R-:W-:Y:S05]  /*8910*/  @!P0 BRA `(.L_x_132) ;  /* 0xfffffffc00f08947 */ /* 0x004fea000383ffff */
[----:B------:R-:W-:Y:S05]  /*8920*/  BRA `(.L_x_34) ;  /* 0xffffff9400707947 */ /* 0x000fea000383ffff */
.L_x_40:
[----:B-1----:R1:W2:Y:S02]  /*8930*/  SYNCS.PHASECHK.TRANS64.TRYWAIT P0, [R2+URZ+0x140], R3 ;  /* 0x00014003020075a7 */ /* 0x0022a400080011ff */
[----:B--2---:R-:W-:Y:S05]  /*8940*/  @!P0 NANOSLEEP.SYNCS 0x989680 ;  /* 0x009896800000895d */ /* 0x004fea0003900000 */
[----:B------:R-:W2:Y:S02]  /*8950*/  @!P0 SYNCS.PHASECHK.TRANS64 P0, [R2+URZ+0x140], R3 ;  /* 0x00014003020085a7 */ /* 0x000ea400080010ff */
[----:B--2---:R-:W-:Y:S05]  /*8960*/  @!P0 BRA `(.L_x_40) ;  /* 0xfffffffc00f08947 */ /* 0x004fea000383ffff */
[----:B------:R-:W-:Y:S05]  /*8970*/  BRA `(.L_x_133) ;  /* 0xffffff9800147947 */ /* 0x000fea000383ffff */
.L_x_44:
[----:B---3--:R-:W-:-:S07]  /*8980*/  MOV R0, UR5 ;  /* 0x0000000500007c02 */ /* 0x008fce0008000f00 */
.L_x_134:
[----:B-1----:R1:W2:Y:S02]  /*8990*/  SYNCS.PHASECHK.TRANS64.TRYWAIT P0, [R0+URZ], R3 ;  /* 0x00000003000075a7 */ /* 0x0022a400080011ff */
[----:B--2---:R-:W-:Y:S05]  /*89a0*/  @!P0 NANOSLEEP.SYNCS 0x989680 ;  /* 0x009896800000895d */ /* 0x004fea0003900000 */
[----:B------:R-:W2:Y:S02]  /*89b0*/  @!P0 SYNCS.PHASECHK.TRANS64 P0, [R0+URZ], R3 ;  /* 0x00000003000085a7 */ /* 0x000ea400080010ff */
[----:B--2---:R-:W-:Y:S05]  /*89c0*/  @!P0 BRA `(.L_x_134) ;  /* 0xfffffffc00f08947 */ /* 0x004fea000383ffff */
[----:B------:R-:W-:Y:S05]  /*89d0*/  BRA `(.L_x_135) ;  /* 0xffffff9c00847947 */ /* 0x000fea000383ffff */
.L_x_45:
[----:B---3--:R-:W-:-:S07]  /*89e0*/  MOV R0, UR5 ;  /* 0x0000000500007c02 */ /* 0x008fce0008000f00 */
.L_x_136:
[----:B-1----:R1:W2:Y:S02]  /*89f0*/  SYNCS.PHASECHK.TRANS64.TRYWAIT P0, [R0+URZ], R3 ;  /* 0x00000003000075a7 */ /* 0x0022a400080011ff */
[----:B--2---:R-:W-:Y:S05]  /*8a00*/  @!P0 NANOSLEEP.SYNCS 0x989680 ;  /* 0x009896800000895d */ /* 0x004fea0003900000 */
[----:B------:R-:W2:Y:S02]  /*8a10*/  @!P0 SYNCS.PHASECHK.TRANS64 P0, [R0+URZ], R3 ;  /* 0x00000003000085a7 */ /* 0x000ea400080010ff */
[----:B--2---:R-:W-:Y:S05]  /*8a20*/  @!P0 BRA `(.L_x_136) ;  /* 0xfffffffc00f08947 */ /* 0x004fea000383ffff */
[----:B------:R-:W-:Y:S05]  /*8a30*/  BRA `(.L_x_137) ;  /* 0xffffff9c00907947 */ /* 0x000fea000383ffff */
.L_x_46:
[----:B---3--:R-:W-:-:S07]  /*8a40*/  MOV R0, UR5 ;  /* 0x0000000500007c02 */ /* 0x008fce0008000f00 */
.L_x_138:
[----:B-1----:R1:W2:Y:S02]  /*8a50*/  SYNCS.PHASECHK.TRANS64.TRYWAIT P0, [R0+URZ], R3 ;  /* 0x00000003000075a7 */ /* 0x0022a400080011ff */
[----:B--2---:R-:W-:Y:S05]  /*8a60*/  @!P0 NANOSLEEP.SYNCS 0x989680 ;  /* 0x009896800000895d */ /* 0x004fea0003900000 */
[----:B------:R-:W2:Y:S02]  /*8a70*/  @!P0 SYNCS.PHASECHK.TRANS64 P0, [R0+URZ], R3 ;  /* 0x00000003000085a7 */ /* 0x000ea400080010ff */
[----:B--2---:R-:W-:Y:S05]  /*8a80*/  @!P0 BRA `(.L_x_138) ;  /* 0xfffffffc00f08947 */ /* 0x004fea000383ffff */
[----:B------:R-:W-:Y:S05]  /*8a90*/  BRA `(.L_x_139) ;  /* 0xffffff9c009c7947 */ /* 0x000fea000383ffff */
.L_x_47:
[----:B---3--:R-:W-:-:S07]  /*8aa0*/  MOV R0, UR5 ;  /* 0x0000000500007c02 */ /* 0x008fce0008000f00 */
.L_x_140:
[----:B-1----:R1:W2:Y:S02]  /*8ab0*/  SYNCS.PHASECHK.TRANS64.TRYWAIT P0, [R0+URZ], R3 ;  /* 0x00000003000075a7 */ /* 0x0022a400080011ff */
[----:B--2---:R-:W-:Y:S05]  /*8ac0*/  @!P0 NANOSLEEP.SYNCS 0x989680 ;  /* 0x009896800000895d */ /* 0x004fea0003900000 */
[----:B------:R-:W2:Y:S02]  /*8ad0*/  @!P0 SYNCS.PHASECHK.TRANS64 P0, [R0+URZ], R3 ;  /* 0x00000003000085a7 */ /* 0x000ea400080010ff */
[----:B--2---:R-:W-:Y:S05]  /*8ae0*/  @!P0 BRA `(.L_x_140) ;  /* 0xfffffffc00f08947 */ /* 0x004fea000383ffff */
[----:B------:R-:W-:Y:S05]  /*8af0*/  BRA `(.L_x_141) ;  /* 0xffffff9c00a87947 */ /* 0x000fea000383ffff */
.L_x_48:
[----:B---3--:R-:W-:-:S07]  /*8b00*/  MOV R0, UR5 ;  /* 0x0000000500007c02 */ /* 0x008fce0008000f00 */
.L_x_142:
[----:B-1----:R1:W2:Y:S02]  /*8b10*/  SYNCS.PHASECHK.TRANS64.TRYWAIT P0, [R0+URZ], R3 ;  /* 0x00000003000075a7 */ /* 0x0022a400080011ff */
[----:B--2---:R-:W-:Y:S05]  /*8b20*/  @!P0 NANOSLEEP.SYNCS 0x989680 ;  /* 0x009896800000895d */ /* 0x004fea0003900000 */
[----:B------:R-:W2:Y:S02]  /*8b30*/  @!P0 SYNCS.PHASECHK.TRANS64 P0, [R0+URZ], R3 ;  /* 0x00000003000085a7 */ /* 0x000ea400080010ff */
[----:B--2---:R-:W-:Y:S05]  /*8b40*/  @!P0 BRA `(.L_x_142) ;  /* 0xfffffffc00f08947 */ /* 0x004fea000383ffff */
[----:B------:R-:W-:Y:S05]  /*8b50*/  BRA `(.L_x_143) ;  /* 0xffffff9c00b47947 */ /* 0x000fea000383ffff */
.L_x_49:
[----:B---3--:R-:W-:-:S07]  /*8b60*/  MOV R0, UR5 ;  /* 0x0000000500007c02 */ /* 0x008fce0008000f00 */
.L_x_144:
[----:B-1----:R1:W2:Y:S02]  /*8b70*/  SYNCS.PHASECHK.TRANS64.TRYWAIT P0, [R0+URZ], R3 ;  /* 0x00000003000075a7 */ /* 0x0022a400080011ff */
[----:B--2---:R-:W-:Y:S05]  /*8b80*/  @!P0 NANOSLEEP.SYNCS 0x989680 ;  /* 0x009896800000895d */ /* 0x004fea0003900000 */
[----:B------:R-:W2:Y:S02]  /*8b90*/  @!P0 SYNCS.PHASECHK.TRANS64 P0, [R0+URZ], R3 ;  /* 0x00000003000085a7 */ /* 0x000ea400080010ff */
[----:B--2---:R-:W-:Y:S05]  /*8ba0*/  @!P0 BRA `(.L_x_144) ;  /* 0xfffffffc00f08947 */ /* 0x004fea000383ffff */
[----:B------:R-:W-:Y:S05]  /*8bb0*/  BRA `(.L_x_145) ;  /* 0xffffff9c00c07947 */ /* 0x000fea000383ffff */
.L_x_50:
[----:B---3--:R-:W-:-:S07]  /*8bc0*/  MOV R0, UR5 ;  /* 0x0000000500007c02 */ /* 0x008fce0008000f00 */
.L_x_146:
[----:B-1----:R1:W2:Y:S02]  /*8bd0*/  SYNCS.PHASECHK.TRANS64.TRYWAIT P0, [R0+URZ], R3 ;  /* 0x00000003000075a7 */ /* 0x0022a400080011ff */
[----:B--2---:R-:W-:Y:S05]  /*8be0*/  @!P0 NANOSLEEP.SYNCS 0x989680 ;  /* 0x009896800000895d */ /* 0x004fea0003900000 */
[----:B------:R-:W2:Y:S02]  /*8bf0*/  @!P0 SYNCS.PHASECHK.TRANS64 P0, [R0+URZ], R3 ;  /* 0x00000003000085a7 */ /* 0x000ea400080010ff */
[----:B--2---:R-:W-:Y:S05]  /*8c00*/  @!P0 BRA `(.L_x_146) ;  /* 0xfffffffc00f08947 */ /* 0x004fea000383ffff */
[----:B------:R-:W-:Y:S05]  /*8c10*/  BRA `(.L_x_147) ;  /* 0xffffff9c00cc7947 */ /* 0x000fea000383ffff */
.L_x_51:
[----:B---3--:R-:W-:-:S07]  /*8c20*/  MOV R0, UR5 ;  /* 0x0000000500007c02 */ /* 0x008fce0008000f00 */
.L_x_148:
[----:B-1----:R1:W2:Y:S02]  /*8c30*/  SYNCS.PHASECHK.TRANS64.TRYWAIT P0, [R0+URZ], R3 ;  /* 0x00000003000075a7 */ /* 0x0022a400080011ff */
[----:B--2---:R-:W-:Y:S05]  /*8c40*/  @!P0 NANOSLEEP.SYNCS 0x989680 ;  /* 0x009896800000895d */ /* 0x004fea0003900000 */
[----:B------:R-:W2:Y:S02]  /*8c50*/  @!P0 SYNCS.PHASECHK.TRANS64 P0, [R0+URZ], R3 ;  /* 0x00000003000085a7 */ /* 0x000ea400080010ff */
[----:B--2---:R-:W-:Y:S05]  /*8c60*/  @!P0 BRA `(.L_x_148) ;  /* 0xfffffffc00f08947 */ /* 0x004fea000383ffff */
[----:B------:R-:W-:Y:S05]  /*8c70*/  BRA `(.L_x_149) ;  /* 0xffffff9c00d87947 */ /* 0x000fea000383ffff */
.L_x_52:
[----:B---3--:R-:W-:-:S07]  /*8c80*/  MOV R0, UR5 ;  /* 0x0000000500007c02 */ /* 0x008fce0008000f00 */
.L_x_150:
[----:B-1----:R1:W2:Y:S02]  /*8c90*/  SYNCS.PHASECHK.TRANS64.TRYWAIT P0, [R0+URZ], R3 ;  /* 0x00000003000075a7 */ /* 0x0022a400080011ff */
[----:B--2---:R-:W-:Y:S05]  /*8ca0*/  @!P0 NANOSLEEP.SYNCS 0x989680 ;  /* 0x009896800000895d */ /* 0x004fea0003900000 */
[----:B------:R-:W2:Y:S02]  /*8cb0*/  @!P0 SYNCS.PHASECHK.TRANS64 P0, [R0+URZ], R3 ;  /* 0x00000003000085a7 */ /* 0x000ea400080010ff */
[----:B--2---:R-:W-:Y:S05]  /*8cc0*/  @!P0 BRA `(.L_x_150) ;  /* 0xfffffffc00f08947 */ /* 0x004fea000383ffff */
[----:B------:R-:W-:Y:S05]  /*8cd0*/  BRA `(.L_x_151) ;  /* 0xffffff9c00e47947 */ /* 0x000fea000383ffff */
.L_x_53:
[----:B---3--:R-:W-:-:S07]  /*8ce0*/  MOV R0, UR5 ;  /* 0x0000000500007c02 */ /* 0x008fce0008000f00 */
.L_x_152:
[----:B-1----:R1:W2:Y:S02]  /*8cf0*/  SYNCS.PHASECHK.TRANS64.TRYWAIT P0, [R0+URZ], R3 ;  /* 0x00000003000075a7 */ /* 0x0022a400080011ff */
[----:B--2---:R-:W-:Y:S05]  /*8d00*/  @!P0 NANOSLEEP.SYNCS 0x989680 ;  /* 0x009896800000895d */ /* 0x004fea0003900000 */
[----:B------:R-:W2:Y:S02]  /*8d10*/  @!P0 SYNCS.PHASECHK.TRANS64 P0, [R0+URZ], R3 ;  /* 0x00000003000085a7 */ /* 0x000ea400080010ff */
[----:B--2---:R-:W-:Y:S05]  /*8d20*/  @!P0 BRA `(.L_x_152) ;  /* 0xfffffffc00f08947 */ /* 0x004fea000383ffff */
[----:B------:R-:W-:Y:S05]  /*8d30*/  BRA `(.L_x_153) ;  /* 0xffffff9c00f07947 */ /* 0x000fea000383ffff */
.L_x_54:
[----:B---3--:R-:W-:-:S07]  /*8d40*/  MOV R0, UR5 ;  /* 0x0000000500007c02 */ /* 0x008fce0008000f00 */
.L_x_154:
[----:B-1----:R1:W2:Y:S02]  /*8d50*/  SYNCS.PHASECHK.TRANS64.TRYWAIT P0, [R0+URZ], R3 ;  /* 0x00000003000075a7 */ /* 0x0022a400080011ff */
[----:B--2---:R-:W-:Y:S05]  /*8d60*/  @!P0 NANOSLEEP.SYNCS 0x989680 ;  /* 0x009896800000895d */ /* 0x004fea0003900000 */
[----:B------:R-:W2:Y:S02]  /*8d70*/  @!P0 SYNCS.PHASECHK.TRANS64 P0, [R0+URZ], R3 ;  /* 0x00000003000085a7 */ /* 0x000ea400080010ff */
[----:B--2---:R-:W-:Y:S05]  /*8d80*/  @!P0 BRA `(.L_x_154) ;  /* 0xfffffffc00f08947 */ /* 0x004fea000383ffff */
[----:B------:R-:W-:Y:S05]  /*8d90*/  BRA `(.L_x_155) ;  /* 0xffffff9c00fc7947 */ /* 0x000fea000383ffff */
.L_x_55:
[----:B---3--:R-:W-:-:S07]  /*8da0*/  MOV R0, UR5 ;  /* 0x0000000500007c02 */ /* 0x008fce0008000f00 */
.L_x_156:
[----:B-1----:R1:W2:Y:S02]  /*8db0*/  SYNCS.PHASECHK.TRANS64.TRYWAIT P0, [R0+URZ], R3 ;  /* 0x00000003000075a7 */ /* 0x0022a400080011ff */
[----:B--2---:R-:W-:Y:S05]  /*8dc0*/  @!P0 NANOSLEEP.SYNCS 0x989680 ;  /* 0x009896800000895d */ /* 0x004fea0003900000 */
[----:B------:R-:W2:Y:S02]  /*8dd0*/  @!P0 SYNCS.PHASECHK.TRANS64 P0, [R0+URZ], R3 ;  /* 0x00000003000085a7 */ /* 0x000ea400080010ff */
[----:B--2---:R-:W-:Y:S05]  /*8de0*/  @!P0 BRA `(.L_x_156) ;  /* 0xfffffffc00f08947 */ /* 0x004fea000383ffff */
[----:B------:R-:W-:Y:S05]  /*8df0*/  BRA `(.L_x_157) ;  /* 0xffffffa000087947 */ /* 0x000fea000383ffff */
.L_x_56:
[----:B---3--:R-:W-:-:S07]  /*8e00*/  MOV R0, UR5 ;  /* 0x0000000500007c02 */ /* 0x008fce0008000f00 */
.L_x_158:
[----:B-1----:R1:W2:Y:S02]  /*8e10*/  SYNCS.PHASECHK.TRANS64.TRYWAIT P0, [R0+URZ], R3 ;  /* 0x00000003000075a7 */ /* 0x0022a400080011ff */
[----:B--2---:R-:W-:Y:S05]  /*8e20*/  @!P0 NANOSLEEP.SYNCS 0x989680 ;  /* 0x009896800000895d */ /* 0x004fea0003900000 */
[----:B------:R-:W2:Y:S02]  /*8e30*/  @!P0 SYNCS.PHASECHK.TRANS64 P0, [R0+URZ], R3 ;  /* 0x00000003000085a7 */ /* 0x000ea400080010ff */
[----:B--2---:R-:W-:Y:S05]  /*8e40*/  @!P0 BRA `(.L_x_158) ;  /* 0xfffffffc00f08947 */ /* 0x004fea000383ffff */
[----:B------:R-:W-:Y:S05]  /*8e50*/  BRA `(.L_x_159) ;  /* 0xffffffa000147947 */ /* 0x000fea000383ffff */
.L_x_57:
[----:B---3--:R-:W-:-:S07]  /*8e60*/  MOV R0, UR5 ;  /* 0x0000000500007c02 */ /* 0x008fce0008000f00 */
.L_x_160:
[----:B-1----:R1:W2:Y:S02]  /*8e70*/  SYNCS.PHASECHK.TRANS64.TRYWAIT P0, [R0+URZ], R3 ;  /* 0x00000003000075a7 */ /* 0x0022a400080011ff */
[----:B--2---:R-:W-:Y:S05]  /*8e80*/  @!P0 NANOSLEEP.SYNCS 0x989680 ;  /* 0x009896800000895d */ /* 0x004fea0003900000 */
[----:B------:R-:W2:Y:S02]  /*8e90*/  @!P0 SYNCS.PHASECHK.TRANS64 P0, [R0+URZ], R3 ;  /* 0x00000003000085a7 */ /* 0x000ea400080010ff */
[----:B--2---:R-:W-:Y:S05]  /*8ea0*/  @!P0 BRA `(.L_x_160) ;  /* 0xfffffffc00f08947 */ /* 0x004fea000383ffff */
[----:B------:R-:W-:Y:S05]  /*8eb0*/  BRA `(.L_x_161) ;  /* 0xffffffa000207947 */ /* 0x000fea000383ffff */
.L_x_58:
[----:B---3--:R-:W-:-:S07]  /*8ec0*/  MOV R0, UR5 ;  /* 0x0000000500007c02 */ /* 0x008fce0008000f00 */
.L_x_162:
[----:B-1----:R1:W2:Y:S02]  /*8ed0*/  SYNCS.PHASECHK.TRANS64.TRYWAIT P0, [R0+URZ], R3 ;  /* 0x00000003000075a7 */ /* 0x0022a400080011ff */
[----:B--2---:R-:W-:Y:S05]  /*8ee0*/  @!P0 NANOSLEEP.SYNCS 0x989680 ;  /* 0x009896800000895d */ /* 0x004fea0003900000 */
[----:B------:R-:W2:Y:S02]  /*8ef0*/  @!P0 SYNCS.PHASECHK.TRANS64 P0, [R0+URZ], R3 ;  /* 0x00000003000085a7 */ /* 0x000ea400080010ff */
[----:B--2---:R-:W-:Y:S05]  /*8f00*/  @!P0 BRA `(.L_x_162) ;  /* 0xfffffffc00f08947 */ /* 0x004fea000383ffff */
[----:B------:R-:W-:Y:S05]  /*8f10*/  BRA `(.L_x_163) ;  /* 0xffffffa0002c7947 */ /* 0x000fea000383ffff */
.L_x_59:
[----:B---3--:R-:W-:-:S07]  /*8f20*/  MOV R0, UR5 ;  /* 0x0000000500007c02 */ /* 0x008fce0008000f00 */
.L_x_164:
[----:B-1----:R1:W2:Y:S02]  /*8f30*/  SYNCS.PHASECHK.TRANS64.TRYWAIT P0, [R0+URZ], R3 ;  /* 0x00000003000075a7 */ /* 0x0022a400080011ff */
[----:B--2---:R-:W-:Y:S05]  /*8f40*/  @!P0 NANOSLEEP.SYNCS 0x989680 ;  /* 0x009896800000895d */ /* 0x004fea0003900000 */
[----:B------:R-:W2:Y:S02]  /*8f50*/  @!P0 SYNCS.PHASECHK.TRANS64 P0, [R0+URZ], R3 ;  /* 0x00000003000085a7 */ /* 0x000ea400080010ff */
[----:B--2---:R-:W-:Y:S05]  /*8f60*/  @!P0 BRA `(.L_x_164) ;  /* 0xfffffffc00f08947 */ /* 0x004fea000383ffff */
[----:B------:R-:W-:Y:S05]  /*8f70*/  BRA `(.L_x_165) ;  /* 0xffffffa000387947 */ /* 0x000fea000383ffff */
.L_x_60:
[----:B---3--:R-:W-:-:S07]  /*8f80*/  MOV R0, UR5 ;  /* 0x0000000500007c02 */ /* 0x008fce0008000f00 */
.L_x_166:
[----:B-1----:R1:W2:Y:S02]  /*8f90*/  SYNCS.PHASECHK.TRANS64.TRYWAIT P0, [R0+URZ], R3 ;  /* 0x00000003000075a7 */ /* 0x0022a400080011ff */
[----:B--2---:R-:W-:Y:S05]  /*8fa0*/  @!P0 NANOSLEEP.SYNCS 0x989680 ;  /* 0x009896800000895d */ /* 0x004fea0003900000 */
[----:B------:R-:W2:Y:S02]  /*8fb0*/  @!P0 SYNCS.PHASECHK.TRANS64 P0, [R0+URZ], R3 ;  /* 0x00000003000085a7 */ /* 0x000ea400080010ff */
[----:B--2---:R-:W-:Y:S05]  /*8fc0*/  @!P0 BRA `(.L_x_166) ;  /* 0xfffffffc00f08947 */ /* 0x004fea000383ffff */
[----:B------:R-:W-:Y:S05]  /*8fd0*/  BRA `(.L_x_167) ;  /* 0xffffffa000447947 */ /* 0x000fea000383ffff */
.L_x_63:
[----:B-1----:R1:W2:Y:S02]  /*8fe0*/  SYNCS.PHASECHK.TRANS64.TRYWAIT P0, [R0+URZ+0x1a0], R5 ;  /* 0x0001a005000075a7 */ /* 0x0022a400080011ff */
[----:B--2---:R-:W-:Y:S05]  /*8ff0*/  @!P0 NANOSLEEP.SYNCS 0x989680 ;  /* 0x009896800000895d */ /* 0x004fea0003900000 */
[----:B------:R-:W2:Y:S02]  /*9000*/  @!P0 SYNCS.PHASECHK.TRANS64 P0, [R0+URZ+0x1a0], R5 ;  /* 0x0001a005000085a7 */ /* 0x000ea400080010ff */
[----:B--2---:R-:W-:Y:S05]  /*9010*/  @!P0 BRA `(.L_x_63) ;  /* 0xfffffffc00f08947 */ /* 0x004fea000383ffff */
[----:B------:R-:W-:Y:S05]  /*9020*/  BRA `(.L_x_168) ;  /* 0xffffffa000a47947 */ /* 0x000fea000383ffff */
.L_x_64:
[----:B------:R-:W-:-:S07]  /*9030*/  MOV R0, UR5 ;  /* 0x0000000500007c02 */ /* 0x000fce0008000f00 */
.L_x_169:
[----:B-1----:R1:W2:Y:S02]  /*9040*/  SYNCS.PHASECHK.TRANS64.TRYWAIT P0, [R0+URZ+0x150], R7 ;  /* 0x00015007000075a7 */ /* 0x0022a400080011ff */
[----:B--2---:R-:W-:Y:S05]  /*9050*/  @!P0 NANOSLEEP.SYNCS 0x989680 ;  /* 0x009896800000895d */ /* 0x004fea0003900000 */
[----:B------:R-:W2:Y:S02]  /*9060*/  @!P0 SYNCS.PHASECHK.TRANS64 P0, [R0+URZ+0x150], R7 ;  /* 0x00015007000085a7 */ /* 0x000ea400080010ff */
[----:B--2---:R-:W-:Y:S05]  /*9070*/  @!P0 BRA `(.L_x_169) ;  /* 0xfffffffc00f08947 */ /* 0x004fea000383ffff */
[----:B------:R-:W-:Y:S05]  /*9080*/  BRA `(.L_x_170) ;  /* 0xffffffa000b47947 */ /* 0x000fea000383ffff */
.L_x_65:
[----:B-1----:R1:W2:Y:S02]  /*9090*/  SYNCS.PHASECHK.TRANS64.TRYWAIT P1, [R0+URZ+0x140], R5 ;  /* 0x00014005000075a7 */ /* 0x0022a400080211ff */
[----:B--2---:R-:W-:Y:S05]  /*90a0*/  @!P1 NANOSLEEP.SYNCS 0x989680 ;  /* 0x009896800000995d */ /* 0x004fea0003900000 */
[----:B------:R-:W2:Y:S02]  /*90b0*/  @!P1 SYNCS.PHASECHK.TRANS64 P1, [R0+URZ+0x140], R5 ;  /* 0x00014005000095a7 */ /* 0x000ea400080210ff */
[----:B--2---:R-:W-:Y:S05]  /*90c0*/  @!P1 BRA `(.L_x_65) ;  /* 0xfffffffc00f09947 */ /* 0x004fea000383ffff */
[----:B------:R-:W-:Y:S05]  /*90d0*/  BRA `(.L_x_171) ;  /* 0xffffffa000e47947 */ /* 0x000fea000383ffff */
.L_x_68:
[----:B------:R-:W-:-:S07]  /*90e0*/  MOV R0, UR5 ;  /* 0x0000000500007c02 */ /* 0x000fce0008000f00 */
.L_x_172:
[----:B-1----:R1:W2:Y:S02]  /*90f0*/  SYNCS.PHASECHK.TRANS64.TRYWAIT P0, [R0+URZ+0x150], R3 ;  /* 0x00015003000075a7 */ /* 0x0022a400080011ff */
[----:B--2---:R-:W-:Y:S05]  /*9100*/  @!P0 NANOSLEEP.SYNCS 0x989680 ;  /* 0x009896800000895d */ /* 0x004fea0003900000 */
[----:B------:R-:W2:Y:S02]  /*9110*/  @!P0 SYNCS.PHASECHK.TRANS64 P0, [R0+URZ+0x150], R3 ;  /* 0x00015003000085a7 */ /* 0x000ea400080010ff */
[----:B--2---:R-:W-:Y:S05]  /*9120*/  @!P0 BRA `(.L_x_172) ;  /* 0xfffffffc00f08947 */ /* 0x004fea000383ffff */
[----:B------:R-:W-:Y:S05]  /*9130*/  BRA `(.L_x_67) ;  /* 0xffffffa400387947 */ /* 0x000fea000383ffff */
.L_x_77:
[----:B-1----:R-:W-:-:S04]  /*9140*/  MOV R4, UR4 ;  /* 0x0000000400047c02 */ /* 0x002fc80008000f00 */
[----:B------:R1:W2:Y:S03]  /*9150*/  SYNCS.PHASECHK.TRANS64.TRYWAIT P0, [R4+URZ+0x8], R5 ;  /* 0x00000805040075a7 */ /* 0x0002a600080011ff */
[----:B--2---:R-:W-:Y:S05]  /*9160*/  @!P0 NANOSLEEP.SYNCS 0x989680 ;  /* 0x009896800000895d */ /* 0x004fea0003900000 */
[----:B------:R-:W2:Y:S02]  /*9170*/  @!P0 SYNCS.PHASECHK.TRANS64 P0, [R4+URZ+0x8], R5 ;  /* 0x00000805040085a7 */ /* 0x000ea400080010ff */
[----:B--2---:R-:W-:Y:S05]  /*9180*/  @!P0 BRA `(.L_x_77) ;  /* 0xfffffffc00ec8947 */ /* 0x004fea000383ffff */
[----:B------:R-:W-:Y:S05]  /*9190*/  BRA `(.L_x_76) ;  /* 0xffffffa400ec7947 */ /* 0x000fea000383ffff */
.L_x_79:
[----:B------:R-:W-:Y:S01]  /*91a0*/  BSSY B0, `(.L_x_173) ;  /* 0x0000006000007945 */ /* 0x000fe20003800000 */
[----:B------:R-:W-:-:S07]  /*91b0*/  MOV R15, 0xffffffff ;  /* 0xffffffff000f7802 */ /* 0x000fce0000000f00 */
[----:B-1---5:R-:W-:Y:S05]  /*91c0*/  WARPSYNC.COLLECTIVE R15, `(.L_x_174) ;  /* 0x000000000f0c7348 */ /* 0x022fea0003c00000 */
[----:B------:R-:W-:Y:S02]  /*91d0*/  ELECT P6, UR79, PT ;  /* 0x00000000004f782f */ /* 0x000fe400038c0000 */
[----:B------:R-:W-:Y:S01]  /*91e0*/  MOV R14, UR79 ;  /* 0x0000004f000e7c02 */ /* 0x000fe20008000f00 */
[----:B-1---5:R-:W-:Y:S10]  /*91f0*/  ENDCOLLECTIVE ;  /* 0x000000000000791b */ /* 0x022ff40003800000 */
.L_x_174:
[----:B------:R-:W-:Y:S05]  /*9200*/  BSYNC B0 ;  /* 0x0000000000007941 */ /* 0x000fea0003800000 */
.L_x_173:
[----:B------:R-:W-:Y:S05]  /*9210*/  BRA `(.L_x_175) ;  /* 0xffffffa8001c7947 */ /* 0x000fea000383ffff */
.L_x_81:
[----:B-1----:R-:W-:-:S04]  /*9220*/  MOV R2, UR4 ;  /* 0x0000000400027c02 */ /* 0x002fc80008000f00 */
[----:B------:R1:W2:Y:S03]  /*9230*/  SYNCS.PHASECHK.TRANS64.TRYWAIT P0, [R2+URZ+0x8], R3 ;  /* 0x00000803020075a7 */ /* 0x0002a600080011ff */
[----:B--2---:R-:W-:Y:S05]  /*9240*/  @!P0 NANOSLEEP.SYNCS 0x989680 ;  /* 0x009896800000895d */ /* 0x004fea0003900000 */
[----:B------:R-:W2:Y:S02]  /*9250*/  @!P0 SYNCS.PHASECHK.TRANS64 P0, [R2+URZ+0x8], R3 ;  /* 0x00000803020085a7 */ /* 0x000ea400080010ff */
[----:B--2---:R-:W-:Y:S05]  /*9260*/  @!P0 BRA `(.L_x_81) ;  /* 0xfffffffc00ec8947 */ /* 0x004fea000383ffff */
[----:B------:R-:W-:Y:S05]  /*9270*/  BRA `(.L_x_80) ;  /* 0xffffffa800207947 */ /* 0x000fea000383ffff */
.L_x_82:
[----:B-1----:R1:W2:Y:S02]  /*9280*/  SYNCS.PHASECHK.TRANS64.TRYWAIT P0, [R0+URZ+0x140], R5 ;  /* 0x00014005000075a7 */ /* 0x0022a400080011ff */
[----:B--2---:R-:W-:Y:S05]  /*9290*/  @!P0 NANOSLEEP.SYNCS 0x989680 ;  /* 0x009896800000895d */ /* 0x004fea0003900000 */
[----:B------:R-:W2:Y:S02]  /*92a0*/  @!P0 SYNCS.PHASECHK.TRANS64 P0, [R0+URZ+0x140], R5 ;  /* 0x00014005000085a7 */ /* 0x000ea400080010ff */
[----:B--2---:R-:W-:Y:S05]  /*92b0*/  @!P0 BRA `(.L_x_82) ;  /* 0xfffffffc00f08947 */ /* 0x004fea000383ffff */
[----:B------:R-:W-:Y:S05]  /*92c0*/  BRA `(.L_x_176) ;  /* 0xffffffa800fc7947 */ /* 0x000fea000383ffff */
.L_x_84:
[----:B------:R-:W-:-:S07]  /*92d0*/  MOV R0, UR19 ;  /* 0x0000001300007c02 */ /* 0x000fce0008000f00 */
.L_x_177:
[----:B-1----:R1:W2:Y:S02]  /*92e0*/  SYNCS.PHASECHK.TRANS64.TRYWAIT P0, [R0+URZ+0x180], R5 ;  /* 0x00018005000075a7 */ /* 0x0022a400080011ff */
[----:B--2---:R-:W-:Y:S05]  /*92f0*/  @!P0 NANOSLEEP.SYNCS 0x989680 ;  /* 0x009896800000895d */ /* 0x004fea0003900000 */
[----:B------:R-:W2:Y:S02]  /*9300*/  @!P0 SYNCS.PHASECHK.TRANS64 P0, [R0+URZ+0x180], R5 ;  /* 0x00018005000085a7 */ /* 0x000ea400080010ff */
[----:B--2---:R-:W-:Y:S05]  /*9310*/  @!P0 BRA `(.L_x_177) ;  /* 0xfffffffc00f08947 */ /* 0x004fea000383ffff */
[----:B------:R-:W-:Y:S05]  /*9320*/  BRA `(.L_x_178) ;  /* 0xffffffac00487947 */ /* 0x000fea000383ffff */
.L_x_87:
[----:B------:R-:W-:Y:S07]  /*9330*/  MOV R0, UR7 ;  /* 0x0000000700007c02 */ /* 0x000fee0008000f00 */
.L_x_179:
[----:B-1----:R1:W2:Y:S02]  /*9340*/  SYNCS.PHASECHK.TRANS64.TRYWAIT P0, [R0+URZ], R5 ;  /* 0x00000005000075a7 */ /* 0x0022a400080011ff */
[----:B--2---:R-:W-:Y:S05]  /*9350*/  @!P0 NANOSLEEP.SYNCS 0x989680 ;  /* 0x009896800000895d */ /* 0x004fea0003900000 */
[----:B------:R-:W2:Y:S02]  /*9360*/  @!P0 SYNCS.PHASECHK.TRANS64 P0, [R0+URZ], R5 ;  /* 0x00000005000085a7 */ /* 0x000ea400080010ff */
[----:B--2---:R-:W-:Y:S05]  /*9370*/  @!P0 BRA `(.L_x_179) ;  /* 0xfffffffc00f08947 */ /* 0x004fea000383ffff */
[----:B------:R-:W-:Y:S05]  /*9380*/  BRA `(.L_x_86) ;  /* 0xffffffac005c7947 */ /* 0x000fea000383ffff */
.L_x_91:
[----:B-1----:R-:W-:-:S07]  /*9390*/  MOV R0, UR6 ;  /* 0x0000000600007c02 */ /* 0x002fce0008000f00 */
.L_x_180:
[----:B-1----:R1:W2:Y:S02]  /*93a0*/  SYNCS.PHASECHK.TRANS64.TRYWAIT P0, [R0+URZ], R3 ;  /* 0x00000003000075a7 */ /* 0x0022a400080011ff */
[----:B--2---:R-:W-:Y:S05]  /*93b0*/  @!P0 NANOSLEEP.SYNCS 0x989680 ;  /* 0x009896800000895d */ /* 0x004fea0003900000 */
[----:B------:R-:W2:Y:S02]  /*93c0*/  @!P0 SYNCS.PHASECHK.TRANS64 P0, [R0+URZ], R3 ;  /* 0x00000003000085a7 */ /* 0x000ea400080010ff */
[----:B--2---:R-:W-:Y:S05]  /*93d0*/  @!P0 BRA `(.L_x_180) ;  /* 0xfffffffc00f08947 */ /* 0x004fea000383ffff */
[----:B------:R-:W-:Y:S05]  /*93e0*/  BRA `(.L_x_181) ;  /* 0xffffffb000287947 */ /* 0x000fea000383ffff */
.L_x_92:
[----:B------:R-:W-:-:S07]  /*93f0*/  MOV R0, UR6 ;  /* 0x0000000600007c02 */ /* 0x000fce0008000f00 */
.L_x_182:
[----:B-1----:R1:W2:Y:S02]  /*9400*/  SYNCS.PHASECHK.TRANS64.TRYWAIT P0, [R0+URZ], R3 ;  /* 0x00000003000075a7 */ /* 0x0022a400080011ff */
[----:B--2---:R-:W-:Y:S05]  /*9410*/  @!P0 NANOSLEEP.SYNCS 0x989680 ;  /* 0x009896800000895d */ /* 0x004fea0003900000 */
[----:B------:R-:W2:Y:S02]  /*9420*/  @!P0 SYNCS.PHASECHK.TRANS64 P0, [R0+URZ], R3 ;  /* 0x00000003000085a7 */ /* 0x000ea400080010ff */
[----:B--2---:R-:W-:Y:S05]  /*9430*/  @!P0 BRA `(.L_x_182) ;  /* 0xfffffffc00f08947 */ /* 0x004fea000383ffff */
[----:B------:R-:W-:Y:S05]  /*9440*/  BRA `(.L_x_183) ;  /* 0xffffffb000347947 */ /* 0x000fea000383ffff */
.L_x_93:
[----:B------:R-:W-:-:S07]  /*9450*/  MOV R0, UR6 ;  /* 0x0000000600007c02 */ /* 0x000fce0008000f00 */
.L_x_184:
[----:B-1----:R1:W2:Y:S02]  /*9460*/  SYNCS.PHASECHK.TRANS64.TRYWAIT P0, [R0+URZ], R3 ;  /* 0x00000003000075a7 */ /* 0x0022a400080011ff */
[----:B--2---:R-:W-:Y:S05]  /*9470*/  @!P0 NANOSLEEP.SYNCS 0x989680 ;  /* 0x009896800000895d */ /* 0x004fea0003900000 */
[----:B------:R-:W2:Y:S02]  /*9480*/  @!P0 SYNCS.PHASECHK.TRANS64 P0, [R0+URZ], R3 ;  /* 0x00000003000085a7 */ /* 0x000ea400080010ff */
[----:B--2---:R-:W-:Y:S05]  /*9490*/  @!P0 BRA `(.L_x_184) ;  /* 0xfffffffc00f08947 */ /* 0x004fea000383ffff */
[----:B------:R-:W-:Y:S05]  /*94a0*/  BRA `(.L_x_185) ;  /* 0xffffffb000407947 */ /* 0x000fea000383ffff */
.L_x_96:
[----:B------:R-:W-:-:S07]  /*94b0*/  MOV R0, UR11 ;  /* 0x0000000b00007c02 */ /* 0x000fce0008000f00 */
.L_x_186:
[----:B-1----:R1:W2:Y:S02]  /*94c0*/  SYNCS.PHASECHK.TRANS64.TRYWAIT P1, [R0+URZ+0x1c0], R3 ;  /* 0x0001c003000075a7 */ /* 0x0022a400080211ff */
[----:B--2---:R-:W-:Y:S05]  /*94d0*/  @!P1 NANOSLEEP.SYNCS 0x989680 ;  /* 0x009896800000995d */ /* 0x004fea0003900000 */
[----:B------:R-:W2:Y:S02]  /*94e0*/  @!P1 SYNCS.PHASECHK.TRANS64 P1, [R0+URZ+0x1c0], R3 ;  /* 0x0001c003000095a7 */ /* 0x000ea400080210ff */
[----:B--2---:R-:W-:Y:S05]  /*94f0*/  @!P1 BRA `(.L_x_186) ;  /* 0xfffffffc00f09947 */ /* 0x004fea000383ffff */
[----:B------:R-:W-:Y:S05]  /*9500*/  BRA `(.L_x_187) ;  /* 0xffffffb0008c7947 */ /* 0x000fea000383ffff */
.L_x_101:
[----:B----4-:R4:W1:Y:S02]  /*9510*/  SYNCS.PHASECHK.TRANS64.TRYWAIT P0, [R0+URZ+0x140], R3 ;  /* 0x00014003000075a7 */ /* 0x01086400080011ff */
[----:B-1----:R-:W-:Y:S05]  /*9520*/  @!P0 NANOSLEEP.SYNCS 0x989680 ;  /* 0x009896800000895d */ /* 0x002fea0003900000 */
[----:B------:R-:W1:Y:S02]  /*9530*/  @!P0 SYNCS.PHASECHK.TRANS64 P0, [R0+URZ+0x140], R3 ;  /* 0x00014003000085a7 */ /* 0x000e6400080010ff */
[----:B-1----:R-:W-:Y:S05]  /*9540*/  @!P0 BRA `(.L_x_101) ;  /* 0xfffffffc00f08947 */ /* 0x002fea000383ffff */
[----:B------:R-:W-:Y:S05]  /*9550*/  BRA `(.L_x_188) ;  /* 0xffffffb400907947 */ /* 0x000fea000383ffff */
.L_x_104:
[----:B------:R-:W-:Y:S07]  /*9560*/  MOV R0, UR6 ;  /* 0x0000000600007c02 */ /* 0x000fee0008000f00 */
.L_x_189:
[----:B-1----:R1:W4:Y:S02]  /*9570*/  SYNCS.PHASECHK.TRANS64.TRYWAIT P0, [R0+URZ+0x138], R3 ;  /* 0x00013803000075a7 */ /* 0x00232400080011ff */
[----:B----4-:R-:W-:Y:S05]  /*9580*/  @!P0 NANOSLEEP.SYNCS 0x989680 ;  /* 0x009896800000895d */ /* 0x010fea0003900000 */
[----:B------:R-:W4:Y:S02]  /*9590*/  @!P0 SYNCS.PHASECHK.TRANS64 P0, [R0+URZ+0x138], R3 ;  /* 0x00013803000085a7 */ /* 0x000f2400080010ff */
[----:B----4-:R-:W-:Y:S05]  /*95a0*/  @!P0 BRA `(.L_x_189) ;  /* 0xfffffffc00f08947 */ /* 0x010fea000383ffff */
[----:B------:R-:W-:Y:S05]  /*95b0*/  BRA `(.L_x_103) ;  /* 0xffffffb8007c7947 */ /* 0x000fea000383ffff */
.L_x_107:
[----:B------:R-:W-:Y:S07]  /*95c0*/  MOV R3, UR6 ;  /* 0x0000000600037c02 */ /* 0x000fee0008000f00 */
.L_x_190:
[----:B-1----:R1:W2:Y:S02]  /*95d0*/  SYNCS.PHASECHK.TRANS64.TRYWAIT P2, [R3+URZ+0x128], R26 ;  /* 0x0001281a030075a7 */ /* 0x0022a400080411ff */
[----:B--2---:R-:W-:Y:S05]  /*95e0*/  @!P2 NANOSLEEP.SYNCS 0x989680 ;  /* 0x009896800000a95d */ /* 0x004fea0003900000 */
[----:B------:R-:W2:Y:S02]  /*95f0*/  @!P2 SYNCS.PHASECHK.TRANS64 P2, [R3+URZ+0x128], R26 ;  /* 0x0001281a0300a5a7 */ /* 0x000ea400080410ff */
[----:B--2---:R-:W-:Y:S05]  /*9600*/  @!P2 BRA `(.L_x_190) ;  /* 0xfffffffc00f0a947 */ /* 0x004fea000383ffff */
[----:B------:R-:W-:Y:S05]  /*9610*/  BRA `(.L_x_191) ;  /* 0xffffffbc00107947 */ /* 0x000fea000383ffff */
.L_x_110:
[----:B--2---:R2:W4:Y:S02]  /*9620*/  SYNCS.PHASECHK.TRANS64.TRYWAIT P0, [R0+URZ+0x140], R3 ;  /* 0x00014003000075a7 */ /* 0x00452400080011ff */
[----:B----4-:R-:W-:Y:S05]  /*9630*/  @!P0 NANOSLEEP.SYNCS 0x989680 ;  /* 0x009896800000895d */ /* 0x010fea0003900000 */
[----:B------:R-:W4:Y:S02]  /*9640*/  @!P0 SYNCS.PHASECHK.TRANS64 P0, [R0+URZ+0x140], R3 ;  /* 0x00014003000085a7 */ /* 0x000f2400080010ff */
[----:B----4-:R-:W-:Y:S05]  /*9650*/  @!P0 BRA `(.L_x_110) ;  /* 0xfffffffc00f08947 */ /* 0x010fea000383ffff */
[----:B------:R-:W-:Y:S05]  /*9660*/  BRA `(.L_x_192) ;  /* 0xffffffc000847947 */ /* 0x000fea000383ffff */
.L_x_121:
[----:B-1----:R-:W-:Y:S04]  /*9670*/  MOV R0, UR43 ;  /* 0x0000002b00007c02 */ /* 0x002fe80008000f00 */
[----:B------:R1:W2:Y:S03]  /*9680*/  SYNCS.PHASECHK.TRANS64.TRYWAIT P1, [R0+URZ+0x120], R5 ;  /* 0x00012005000075a7 */ /* 0x0002a600080211ff */
[----:B--2---:R-:W-:Y:S05]  /*9690*/  @!P1 NANOSLEEP.SYNCS 0x989680 ;  /* 0x009896800000995d */ /* 0x004fea0003900000 */
[----:B------:R-:W2:Y:S02]  /*96a0*/  @!P1 SYNCS.PHASECHK.TRANS64 P1, [R0+URZ+0x120], R5 ;  /* 0x00012005000095a7 */ /* 0x000ea400080210ff */
[----:B--2---:R-:W-:Y:S05]  /*96b0*/  @!P1 BRA `(.L_x_121) ;  /* 0xfffffffc00ec9947 */ /* 0x004fea000383ffff */
[----:B------:R-:W-:Y:S05]  /*96c0*/  BRA `(.L_x_120) ;  /* 0xffffffcc009c7947 */ /* 0x000fea000383ffff */
.L_x_123:
[----:B------:R1:W1:Y:S02]  /*96d0*/  SYNCS.PHASECHK.TRANS64.TRYWAIT P1, [R220+URZ+0x160], R3 ;  /* 0x00016003dc0075a7 */ /* 0x00026400080211ff */
[----:B-1----:R-:W-:Y:S05]  /*96e0*/  @!P1 NANOSLEEP.SYNCS 0x989680 ;  /* 0x009896800000995d */ /* 0x002fea0003900000 */
[----:B------:R-:W1:Y:S02]  /*96f0*/  @!P1 SYNCS.PHASECHK.TRANS64 P1, [R220+URZ+0x160], R3 ;  /* 0x00016003dc0095a7 */ /* 0x000e6400080210ff */
[----:B-1----:R-:W-:Y:S05]  /*9700*/  @!P1 BRA `(.L_x_123) ;  /* 0xfffffffc00f09947 */ /* 0x002fea000383ffff */
[----:B------:R-:W-:Y:S05]  /*9710*/  BRA `(.L_x_122) ;  /* 0xffffffcc00ec7947 */ /* 0x000fea000383ffff */
        .weak           $__internal_0_$__cuda_sm10x_tcgen05_guardrail_trap_col_being_dealloced_not_returned_by_alloc
        .type           $__internal_0_$__cuda_sm10x_tcgen05_guardrail_trap_col_being_dealloced_not_returned_by_alloc,@function
        .size           $__internal_0_$__cuda_sm10x_tcgen05_guardrail_trap_col_being_dealloced_not_returned_by_alloc,($__internal_1_$__cuda_sm10x_tcgen05_guardrail_trap_phase_invalid_during_alloc - $__internal_0_$__cuda_sm10x_tcgen05_guardrail_trap_col_being_dealloced_not_returned_by_alloc)
$__internal_0_$__cuda_sm10x_tcgen05_guardrail_trap_col_being_dealloced_not_returned_by_alloc:
[----:B------:R-:W-:Y:S05]  /*9720*/  BPT.TRAP 0x1 ;  /* 0x000000040000795c */ /* 0x000fea0000300000 */
[----:B------:R-:W-:-:S04]  /*9730*/  HFMA2 R3, -RZ, RZ, 0, 0 ;  /* 0x00000000ff037431 */ /* 0x000fc800000001ff */
[----:B------:R-:W-:Y:S05]  /*9740*/  RET.REL.NODEC R2 `(_ZN7cutlass13device_kernelINS_4gemm6kernel13GemmUniversalIN4cute5tupleIJiiiiEEENS1_10collective13CollectiveMmaINS1_35MainloopSm100TmaUmmaWarpSpecializedILi18ELi2ELi4ENS5_IJNS4_1CILi2EEENSA_ILi1EEESC_EEEEENS5_IJNSA_ILi256EEENSA_ILi96EEENSA_ILi64EEEEEEaNS5_IJlSC_lEEEaSJ_NS4_8TiledMMAINS4_8MMA_AtomIJNS4_21SM100_MMA_S8_2x1SM_SSIaaiLi256ELi96ELNS4_4UMMA5MajorE0ELSO_0ELNSN_8SaturateE0EEEEEENS4_6LayoutINS5_IJSC_SC_SC_EEENS5_IJNSA_ILi0EEESU_SU_EEEEENS5_IJNS4_10UnderscoreESX_SX_EEEEENS4_18SM100_TMA_2SM_LOADENS4_14ComposedLayoutINS4_7SwizzleILi2ELi4ELi3EEENS4_18smem_ptr_flag_bitsILi8EEENSS_INS5_IJNSA_ILi8EEESH_EEENS5_IJSH_SC_EEEEEEEvNS4_8identityES10_S1A_vS1B_EENS_8epilogue10collective18CollectiveEpilogueINS1D_23Sm100TmaWarpSpecializedILi1ELi1ELi96ELb0ELb0EEEJNS5_IJNSA_ILi128EEESG_SH_EEENS5_IJNSS_IS1I_SC_EENSS_ISG_SC_EEEEEaSJ_aSJ_NS1D_6fusion15FusionCallbacksIS1H_NS1N_17LinearCombinationIaiaiLNS_15FloatRoundStyleE2EEES1J_S1M_JEEENS4_5SM1004TMEM4LOAD26SM100_TMEM_LOAD_32dp32b32xENS4_13SM90_TMA_LOADENS11_INS12_ILi1ELi4ELi3EEES15_NSS_INS5_IJS16_NSA_ILi32EEEEEENS5_IJS1Z_SC_EEEEEEENS4_39AutoVectorizingCopyWithAssumedAlignmentILi128EEENS4_14SM90_TMA_STOREES23_S25_S25_EEEvvEEEEvNT_6ParamsE) ;  /* 0xffffff68022c7950 */ /* 0x000fea0003c3ffff */
        .weak           $__internal_1_$__cuda_sm10x_tcgen05_guardrail_trap_phase_invalid_during_alloc
        .type           $__internal_1_$__cuda_sm10x_tcgen05_guardrail_trap_phase_invalid_during_alloc,@function
        .size           $__internal_1_$__cuda_sm10x_tcgen05_guardrail_trap_phase_invalid_during_alloc,($__internal_2_$__cuda_sm10x_tcgen05_guardrail_trap_unallocated_columns_being_dealloced - $__internal_1_$__cuda_sm10x_tcgen05_guardrail_trap_phase_invalid_during_alloc)
$__internal_1_$__cuda_sm10x_tcgen05_guardrail_trap_phase_invalid_during_alloc:
[----:B------:R-:W-:Y:S05]  /*9750*/  BPT.TRAP 0x1 ;  /* 0x000000040000795c */ /* 0x000fea0000300000 */
[----:B------:R-:W-:-:S04]  /*9760*/  MOV R3, 0x0 ;  /* 0x0000000000037802 */ /* 0x000fc80000000f00 */
[----:B------:R-:W-:Y:S05]  /*9770*/  RET.REL.NODEC R2 `(_ZN7cutlass13device_kernelINS_4gemm6kernel13GemmUniversalIN4cute5tupleIJiiiiEEENS1_10collective13CollectiveMmaINS1_35MainloopSm100TmaUmmaWarpSpecializedILi18ELi2ELi4ENS5_IJNS4_1CILi2EEENSA_ILi1EEESC_EEEEENS5_IJNSA_ILi256EEENSA_ILi96EEENSA_ILi64EEEEEEaNS5_IJlSC_lEEEaSJ_NS4_8TiledMMAINS4_8MMA_AtomIJNS4_21SM100_MMA_S8_2x1SM_SSIaaiLi256ELi96ELNS4_4UMMA5MajorE0ELSO_0ELNSN_8SaturateE0EEEEEENS4_6LayoutINS5_IJSC_SC_SC_EEENS5_IJNSA_ILi0EEESU_SU_EEEEENS5_IJNS4_10UnderscoreESX_SX_EEEEENS4_18SM100_TMA_2SM_LOADENS4_14ComposedLayoutINS4_7SwizzleILi2ELi4ELi3EEENS4_18smem_ptr_flag_bitsILi8EEENSS_INS5_IJNSA_ILi8EEESH_EEENS5_IJSH_SC_EEEEEEEvNS4_8identityES10_S1A_vS1B_EENS_8epilogue10collective18CollectiveEpilogueINS1D_23Sm100TmaWarpSpecializedILi1ELi1ELi96ELb0ELb0EEEJNS5_IJNSA_ILi128EEESG_SH_EEENS5_IJNSS_IS1I_SC_EENSS_ISG_SC_EEEEEaSJ_aSJ_NS1D_6fusion15FusionCallbacksIS1H_NS1N_17LinearCombinationIaiaiLNS_15FloatRoundStyleE2EEES1J_S1M_JEEENS4_5SM1004TMEM4LOAD26SM100_TMEM_LOAD_32dp32b32xENS4_13SM90_TMA_LOADENS11_INS12_ILi1ELi4ELi3EEES15_NSS_INS5_IJS16_NSA_ILi32EEEEEENS5_IJS1Z_SC_EEEEEEENS4_39AutoVectorizingCopyWithAssumedAlignmentILi128EEENS4_14SM90_TMA_STOREES23_S25_S25_EEEvvEEEEvNT_6ParamsE) ;  /* 0xffffff6802207950 */ /* 0x000fea0003c3ffff */
        .weak           $__internal_2_$__cuda_sm10x_tcgen05_guardrail_trap_unallocated_columns_being_dealloced
        .type           $__internal_2_$__cuda_sm10x_tcgen05_guardrail_trap_unallocated_columns_being_dealloced,@function
        .size           $__internal_2_$__cuda_sm10x_tcgen05_guardrail_trap_unallocated_columns_being_dealloced,(.L_x_194 - $__internal_2_$__cuda_sm10x_tcgen05_guardrail_trap_unallocated_columns_being_dealloced)
$__internal_2_$__cuda_sm10x_tcgen05_guardrail_trap_unallocated_columns_being_dealloced:
[----:B------:R-:W-:Y:S05]  /*9780*/  BPT.TRAP 0x1 ;  /* 0x000000040000795c */ /* 0x000fea0000300000 */
[----:B------:R-:W-:-:S04]  /*9790*/  HFMA2 R3, -RZ, RZ, 0, 0 ;  /* 0x00000000ff037431 */ /* 0x000fc800000001ff */
[----:B------:R-:W-:Y:S05]  /*97a0*/  RET.REL.NODEC R2 `(_ZN7cutlass13device_kernelINS_4gemm6kernel13GemmUniversalIN4cute5tupleIJiiiiEEENS1_10collective13CollectiveMmaINS1_35MainloopSm100TmaUmmaWarpSpecializedILi18ELi2ELi4ENS5_IJNS4_1CILi2EEENSA_ILi1EEESC_EEEEENS5_IJNSA_ILi256EEENSA_ILi96EEENSA_ILi64EEEEEEaNS5_IJlSC_lEEEaSJ_NS4_8TiledMMAINS4_8MMA_AtomIJNS4_21SM100_MMA_S8_2x1SM_SSIaaiLi256ELi96ELNS4_4UMMA5MajorE0ELSO_0ELNSN_8SaturateE0EEEEEENS4_6LayoutINS5_IJSC_SC_SC_EEENS5_IJNSA_ILi0EEESU_SU_EEEEENS5_IJNS4_10UnderscoreESX_SX_EEEEENS4_18SM100_TMA_2SM_LOADENS4_14ComposedLayoutINS4_7SwizzleILi2ELi4ELi3EEENS4_18smem_ptr_flag_bitsILi8EEENSS_INS5_IJNSA_ILi8EEESH_EEENS5_IJSH_SC_EEEEEEEvNS4_8identityES10_S1A_vS1B_EENS_8epilogue10collective18CollectiveEpilogueINS1D_23Sm100TmaWarpSpecializedILi1ELi1ELi96ELb0ELb0EEEJNS5_IJNSA_ILi128EEESG_SH_EEENS5_IJNSS_IS1I_SC_EENSS_ISG_SC_EEEEEaSJ_aSJ_NS1D_6fusion15FusionCallbacksIS1H_NS1N_17LinearCombinationIaiaiLNS_15FloatRoundStyleE2EEES1J_S1M_JEEENS4_5SM1004TMEM4LOAD26SM100_TMEM_LOAD_32dp32b32xENS4_13SM90_TMA_LOADENS11_INS12_ILi1ELi4ELi3EEES15_NSS_INS5_IJS16_NSA_ILi32EEEEEENS5_IJS1Z_SC_EEEEEEENS4_39AutoVectorizingCopyWithAssumedAlignmentILi128EEENS4_14SM90_TMA_STOREES23_S25_S25_EEEvvEEEEvNT_6ParamsE) ;  /* 0xffffff6802147950 */ /* 0x000fea0003c3ffff */
.L_x_193:
[----:B------:R-:W-:-:S00]  /*97b0*/  BRA `(.L_x_193) ;  /* 0xfffffffc00fc7947 */ /* 0x000fc0000383ffff */
[----:B------:R-:W-:-:S00]  /*97c0*/  NOP ;  /* 0x0000000000007918 */ /* 0x000fc00000000000 */
        /* <DEDUP_REMOVED lines=11> */
.L_x_194:


//--------------------- .nv.global.init           --------------------------
	.section	.nv.global.init,"aw",@progbits
.nv.global.init:
	.type		$str$27,@object
	.size		$str$27,($str$28 - $str$27)
$str$27:
        /*0000*/ 	.byte	0x28, 0x61, 0x64, 0x64, 0x72, 0x65, 0x73, 0x73, 0x20, 0x26, 0x20, 0x6d, 0x61, 0x73, 0x6b, 0x29
        /*0010*/ 	.byte	0x20, 0x3d, 0x3d, 0x20, 0x30, 0x00
	.type		$str$28,@object
	.size		$str$28,($str$26 - $str$28)
$str$28:
        /*0016*/ 	.byte	0x2f, 0x74, 0x6d, 0x70, 0x2f, 0x63, 0x75, 0x74, 0x6c, 0x61, 0x73, 0x73, 0x5f, 0x73, 0x77, 0x65
        /*0026*/ 	.byte	0x65, 0x70, 0x5f, 0x73, 0x72, 0x63, 0x2f, 0x69, 0x6e, 0x63, 0x6c, 0x75, 0x64, 0x65, 0x2f, 0x63
        /*0036*/ 	.byte	0x75, 0x74, 0x65, 0x2f, 0x70, 0x6f, 0x69, 0x6e, 0x74, 0x65, 0x72, 0x5f, 0x66, 0x6c, 0x61, 0x67
        /*0046*/ 	.byte	0x67, 0x65, 0x64, 0x2e, 0x68, 0x70, 0x70, 0x00
	.type		$str$26,@object
	.size		$str$26,($str$25 - $str$26)
$str$26:
        /*004e*/ 	.byte	0x2f, 0x74, 0x6d, 0x70, 0x2f, 0x63, 0x75, 0x74, 0x6c, 0x61, 0x73, 0x73, 0x5f, 0x73, 0x77, 0x65
        /*005e*/ 	.byte	0x65, 0x70, 0x5f, 0x73, 0x72, 0x63, 0x2f, 0x69, 0x6e, 0x63, 0x6c, 0x75, 0x64, 0x65, 0x2f, 0x63
        /*006e*/ 	.byte	0x75, 0x74, 0x65, 0x2f, 0x61, 0x74, 0x6f, 0x6d, 0x2f, 0x63, 0x6f, 0x70, 0x79, 0x5f, 0x74, 0x72
        /*007e*/ 	.byte	0x61, 0x69, 0x74, 0x73, 0x5f, 0x73, 0x6d, 0x31, 0x30, 0x30, 0x2e, 0x68, 0x70, 0x70, 0x00
	.type		$str$25,@object
	.size		$str$25,(__unnamed_1 - $str$25)
$str$25:
        /*008d*/ 	.byte	0x28, 0x28, 0x75, 0x69, 0x6e, 0x74, 0x33, 0x32, 0x5f, 0x74, 0x28, 0x74, 0x68, 0x72, 0x65, 0x61
        /*009d*/ 	.byte	0x64, 0x49, 0x64, 0x78, 0x2e, 0x78, 0x29, 0x20, 0x2f, 0x20, 0x33, 0x32, 0x29, 0x20, 0x25, 0x20
        /*00ad*/ 	.byte	0x34, 0x29, 0x20, 0x3d, 0x3d, 0x20, 0x28, 0x28, 0x28, 0x74, 0x6d, 0x65, 0x6d, 0x5f, 0x61, 0x64
        /*00bd*/ 	.byte	0x64, 0x72, 0x20, 0x3e, 0x3e, 0x20, 0x31, 0x36, 0x29, 0x20, 0x2f, 0x20, 0x33, 0x32, 0x29, 0x20
        /*00cd*/ 	.byte	0x25, 0x20, 0x34, 0x29, 0x00
	.type		__unnamed_1,@object
	.size		__unnamed_1,(__unnamed_2 - __unnamed_1)
__unnamed_1:
        /*00d2*/ 	.byte	0x61, 0x75, 0x74, 0x6f, 0x20, 0x63, 0x75, 0x74, 0x65, 0x3a, 0x3a, 0x61, 0x73, 0x5f, 0x70, 0x6f
        /* <DEDUP_REMOVED lines=24> */
        /*0262*/ 	.byte	0x3e, 0x3e, 0x3e, 0x3e, 0x5d, 0x00
	.type		__unnamed_2,@object
	.size		__unnamed_2,(.L_2 - __unnamed_2)
__unnamed_2:
        /* <DEDUP_REMOVED lines=41> */
.L_2:


//--------------------- .nv.shared._ZN7cutlass13device_kernelINS_4gemm6kernel13GemmUniversalIN4cute5tupleIJiiiiEEENS1_10collective13CollectiveMmaINS1_35MainloopSm100TmaUmmaWarpSpecializedILi18ELi2ELi4ENS5_IJNS4_1CILi2EEENSA_ILi1EEESC_EEEEENS5_IJNSA_ILi256EEENSA_ILi96EEENSA_ILi64EEEEEEaNS5_IJlSC_lEEEaSJ_NS4_8TiledMMAINS4_8MMA_AtomIJNS4_21SM100_MMA_S8_2x1SM_SSIaaiLi256ELi96ELNS4_4UMMA5MajorE0ELSO_0ELNSN_8SaturateE0EEEEEENS4_6LayoutINS5_IJSC_SC_SC_EEENS5_IJNSA_ILi0EEESU_SU_EEEEENS5_IJNS4_10UnderscoreESX_SX_EEEEENS4_18SM100_TMA_2SM_LOADENS4_14ComposedLayoutINS4_7SwizzleILi2ELi4ELi3EEENS4_18smem_ptr_flag_bitsILi8EEENSS_INS5_IJNSA_ILi8EEESH_EEENS5_IJSH_SC_EEEEEEEvNS4_8identityES10_S1A_vS1B_EENS_8epilogue10collective18CollectiveEpilogueINS1D_23Sm100TmaWarpSpecializedILi1ELi1ELi96ELb0ELb0EEEJNS5_IJNSA_ILi128EEESG_SH_EEENS5_IJNSS_IS1I_SC_EENSS_ISG_SC_EEEEEaSJ_aSJ_NS1D_6fusion15FusionCallbacksIS1H_NS1N_17LinearCombinationIaiaiLNS_15FloatRoundStyleE2EEES1J_S1M_JEEENS4_5SM1004TMEM4LOAD26SM100_TMEM_LOAD_32dp32b32xENS4_13SM90_TMA_LOADENS11_INS12_ILi1ELi4ELi3EEES15_NSS_INS5_IJS16_NSA_ILi32EEEEEENS5_IJS1Z_SC_EEEEEEENS4_39AutoVectorizingCopyWithAssumedAlignmentILi128EEENS4_14SM90_TMA_STOREES23_S25_S25_EEEvvEEEEvNT_6ParamsE --------------------------
	.section	.nv.shared._ZN7cutlass13device_kernelINS_4gemm6kernel13GemmUniversalIN4cute5tupleIJiiiiEEENS1_10collective13CollectiveMmaINS1_35MainloopSm100TmaUmmaWarpSpecializedILi18ELi2ELi4ENS5_IJNS4_1CILi2EEENSA_ILi1EEESC_EEEEENS5_IJNSA_ILi256EEENSA_ILi96EEENSA_ILi64EEEEEEaNS5_IJlSC_lEEEaSJ_NS4_8TiledMMAINS4_8MMA_AtomIJNS4_21SM100_MMA_S8_2x1SM_SSIaaiLi256ELi96ELNS4_4UMMA5MajorE0ELSO_0ELNSN_8SaturateE0EEEEEENS4_6LayoutINS5_IJSC_SC_SC_EEENS5_IJNSA_ILi0EEESU_SU_EEEEENS5_IJNS4_10UnderscoreESX_SX_EEEEENS4_18SM100_TMA_2SM_LOADENS4_14ComposedLayoutINS4_7SwizzleILi2ELi4ELi3EEENS4_18smem_ptr_flag_bitsILi8EEENSS_INS5_IJNSA_ILi8EEESH_EEENS5_IJSH_SC_EEEEEEEvNS4_8identityES10_S1A_vS1B_EENS_8epilogue10collective18CollectiveEpilogueINS1D_23Sm100TmaWarpSpecializedILi1ELi1ELi96ELb0ELb0EEEJNS5_IJNSA_ILi128EEESG_SH_EEENS5_IJNSS_IS1I_SC_EENSS_ISG_SC_EEEEEaSJ_aSJ_NS1D_6fusion15FusionCallbacksIS1H_NS1N_17LinearCombinationIaiaiLNS_15FloatRoundStyleE2EEES1J_S1M_JEEENS4_5SM1004TMEM4LOAD26SM100_TMEM_LOAD_32dp32b32xENS4_13SM90_TMA_LOADENS11_INS12_ILi1ELi4ELi3EEES15_NSS_INS5_IJS16_NSA_ILi32EEEEEENS5_IJS1Z_SC_EEEEEEENS4_39AutoVectorizingCopyWithAssumedAlignmentILi128EEENS4_14SM90_TMA_STOREES23_S25_S25_EEEvvEEEEvNT_6ParamsE,"aw",@nobits
	.sectionflags	@""
	.align	16
	.zero		1024


//--------------------- .nv.shared.reserved.0     --------------------------
	.section	.nv.shared.reserved.0,"aw",@nobits
	.weak		__nv_reservedSMEM_offset_0_alias
	.size		__nv_reservedSMEM_offset_0_alias, 0, 64
	.other		__nv_reservedSMEM_offset_0_alias,@"STO_CUDA_RESERVED_SHARED STV_DEFAULT"
__nv_reservedSMEM_offset_0_alias:
	.zero		0
.nv.shared.reserved.0:
	.zero		64
	.weak		__nv_reservedSMEM_tcgen05_partition
	.type		__nv_reservedSMEM_tcgen05_partition,@object
	.size		__nv_reservedSMEM_tcgen05_partition,(.L_0 - __nv_reservedSMEM_tcgen05_partition)
__nv_reservedSMEM_tcgen05_partition:
	.zero		32
.L_0:


//--------------------- .nv.global                --------------------------
	.section	.nv.global,"aw",@nobits
.nv.global:
	.type		_ZN40_INTERNAL_e900975b_4_k_cu_19308bd7_254024cute1_E,@object
	.size		_ZN40_INTERNAL_e900975b_4_k_cu_19308bd7_254024cute1_E,(_ZN40_INTERNAL_e900975b_4_k_cu_19308bd7_254024cuda3std3__45__cpo6cbeginE - _ZN40_INTERNAL_e900975b_4_k_cu_19308bd7_254024cute1_E)
_ZN40_INTERNAL_e900975b_4_k_cu_19308bd7_254024cute1_E:
	.zero		1
	.type		_ZN40_INTERNAL_e900975b_4_k_cu_19308bd7_254024cuda3std3__45__cpo6cbeginE,@object
	.size		_ZN40_INTERNAL_e900975b_4_k_cu_19308bd7_254024cuda3std3__45__cpo6cbeginE,(_ZN40_INTERNAL_e900975b_4_k_cu_19308bd7_254024cuda3std3__48in_placeE - _ZN40_INTERNAL_e900975b_4_k_cu_19308bd7_254024cuda3std3__45__cpo6cbeginE)
_ZN40_INTERNAL_e900975b_4_k_cu_19308bd7_254024cuda3std3__45__cpo6cbeginE:
	.zero		1
	.type		_ZN40_INTERNAL_e900975b_4_k_cu_19308bd7_254024cuda3std3__48in_placeE,@object
	.size		_ZN40_INTERNAL_e900975b_4_k_cu_19308bd7_254024cuda3std3__48in_placeE,(_ZN40_INTERNAL_e900975b_4_k_cu_19308bd7_254024cuda3std6ranges3__45__cpo9iter_moveE - _ZN40_INTERNAL_e900975b_4_k_cu_19308bd7_254024cuda3std3__48in_placeE)
_ZN40_INTERNAL_e900975b_4_k_cu_19308bd7_254024cuda3std3__48in_placeE:
	.zero		1
	.type		_ZN40_INTERNAL_e900975b_4_k_cu_19308bd7_254024cuda3std6ranges3__45__cpo9iter_moveE,@object
	.size		_ZN40_INTERNAL_e900975b_4_k_cu_19308bd7_254024cuda3std6ranges3__45__cpo9iter_moveE,(_ZN40_INTERNAL_e900975b_4_k_cu_19308bd7_254024cuda3std3__45__cpo5beginE - _ZN40_INTERNAL_e900975b_4_k_cu_19308bd7_254024cuda3std6ranges3__45__cpo9iter_moveE)
_ZN40_INTERNAL_e900975b_4_k_cu_19308bd7_254024cuda3std6ranges3__45__cpo9iter_moveE:
	.zero		1
	.type		_ZN40_INTERNAL_e900975b_4_k_cu_19308bd7_254024cuda3std3__45__cpo5beginE,@object
	.size		_ZN40_INTERNAL_e900975b_4_k_cu_19308bd7_254024cuda3std3__45__cpo5beginE,(_ZN40_INTERNAL_e900975b_4_k_cu_19308bd7_254024cuda3std3__442_GLOBAL__N__e900975b_4_k_cu_19308bd7_254026ignoreE - _ZN40_INTERNAL_e900975b_4_k_cu_19308bd7_254024cuda3std3__45__cpo5beginE)
_ZN40_INTERNAL_e900975b_4_k_cu_19308bd7_254024cuda3std3__45__cpo5beginE:
	.zero		1
	.type		_ZN40_INTERNAL_e900975b_4_k_cu_19308bd7_254024cuda3std3__442_GLOBAL__N__e900975b_4_k_cu_19308bd7_254026ignoreE,@object
	.size		_ZN40_INTERNAL_e900975b_4_k_cu_19308bd7_254024cuda3std3__442_GLOBAL__N__e900975b_4_k_cu_19308bd7_254026ignoreE,(_ZN40_INTERNAL_e900975b_4_k_cu_19308bd7_254024cute7productE - _ZN40_INTERNAL_e900975b_4_k_cu_19308bd7_254024cuda3std3__442_GLOBAL__N__e900975b_4_k_cu_19308bd7_254026ignoreE)
_ZN40_INTERNAL_e900975b_4_k_cu_19308bd7_254024cuda3std3__442_GLOBAL__N__e900975b_4_k_cu_19308bd7_254026ignoreE:
	.zero		1
	.type		_ZN40_INTERNAL_e900975b_4_k_cu_19308bd7_254024cute7productE,@object
	.size		_ZN40_INTERNAL_e900975b_4_k_cu_19308bd7_254024cute7productE,(_ZN40_INTERNAL_e900975b_4_k_cu_19308bd7_254024cuda3std3__45__cpo3endE - _ZN40_INTERNAL_e900975b_4_k_cu_19308bd7_254024cute7productE)
_ZN40_INTERNAL_e900975b_4_k_cu_19308bd7_254024cute7productE:
	.zero		1
	.type		_ZN40_INTERNAL_e900975b_4_k_cu_19308bd7_254024cuda3std3__45__cpo3endE,@object
	.size		_ZN40_INTERNAL_e900975b_4_k_cu_19308bd7_254024cuda3std3__45__cpo3endE,(_ZN40_INTERNAL_e900975b_4_k_cu_19308bd7_254024cuda3std3__419piecewise_constructE - _ZN40_INTERNAL_e900975b_4_k_cu_19308bd7_254024cuda3std3__45__cpo3endE)
_ZN40_INTERNAL_e900975b_4_k_cu_19308bd7_254024cuda3std3__45__cpo3endE:
	.zero		1
	.type		_ZN40_INTERNAL_e900975b_4_k_cu_19308bd7_254024cuda3std3__419piecewise_constructE,@object
	.size		_ZN40_INTERNAL_e900975b_4_k_cu_19308bd7_254024cuda3std3__419piecewise_constructE,(_ZN40_INTERNAL_e900975b_4_k_cu_19308bd7_254024cuda3std3__45__cpo4cendE - _ZN40_INTERNAL_e900975b_4_k_cu_19308bd7_254024cuda3std3__419piecewise_constructE)
_ZN40_INTERNAL_e900975b_4_k_cu_19308bd7_254024cuda3std3__419piecewise_constructE:
	.zero		1
	.type		_ZN40_INTERNAL_e900975b_4_k_cu_19308bd7_254024cuda3std3__45__cpo4cendE,@object
	.size		_ZN40_INTERNAL_e900975b_4_k_cu_19308bd7_254024cuda3std3__45__cpo4cendE,(_ZN40_INTERNAL_e900975b_4_k_cu_19308bd7_254024cuda3std6ranges3__45__cpo4swapE - _ZN40_INTERNAL_e900975b_4_k_cu_19308bd7_254024cuda3std3__45__cpo4cendE)
_ZN40_INTERNAL_e900975b_4_k_cu_19308bd7_254024cuda3std3__45__cpo4cendE:
	.zero		1
	.type		_ZN40_INTERNAL_e900975b_4_k_cu_19308bd7_254024cuda3std6ranges3__45__cpo4swapE,@object
	.size		_ZN40_INTERNAL_e900975b_4_k_cu_19308bd7_254024cuda3std6ranges3__45__cpo4swapE,(.L_10 - _ZN40_INTERNAL_e900975b_4_k_cu_19308bd7_254024cuda3std6ranges3__45__cpo4swapE)
_ZN40_INTERNAL_e900975b_4_k_cu_19308bd7_254024cuda3std6ranges3__45__cpo4swapE:
	.zero		1
.L_10:


//--------------------- .nv.constant0._ZN7cutlass13device_kernelINS_4gemm6kernel13GemmUniversalIN4cute5tupleIJiiiiEEENS1_10collective13CollectiveMmaINS1_35MainloopSm100TmaUmmaWarpSpecializedILi18ELi2ELi4ENS5_IJNS4_1CILi2EEENSA_ILi1EEESC_EEEEENS5_IJNSA_ILi256EEENSA_ILi96EEENSA_ILi64EEEEEEaNS5_IJlSC_lEEEaSJ_NS4_8TiledMMAINS4_8MMA_AtomIJNS4_21SM100_MMA_S8_2x1SM_SSIaaiLi256ELi96ELNS4_4UMMA5MajorE0ELSO_0ELNSN_8SaturateE0EEEEEENS4_6LayoutINS5_IJSC_SC_SC_EEENS5_IJNSA_ILi0EEESU_SU_EEEEENS5_IJNS4_10UnderscoreESX_SX_EEEEENS4_18SM100_TMA_2SM_LOADENS4_14ComposedLayoutINS4_7SwizzleILi2ELi4ELi3EEENS4_18smem_ptr_flag_bitsILi8EEENSS_INS5_IJNSA_ILi8EEESH_EEENS5_IJSH_SC_EEEEEEEvNS4_8identityES10_S1A_vS1B_EENS_8epilogue10collective18CollectiveEpilogueINS1D_23Sm100TmaWarpSpecializedILi1ELi1ELi96ELb0ELb0EEEJNS5_IJNSA_ILi128EEESG_SH_EEENS5_IJNSS_IS1I_SC_EENSS_ISG_SC_EEEEEaSJ_aSJ_NS1D_6fusion15FusionCallbacksIS1H_NS1N_17LinearCombinationIaiaiLNS_15FloatRoundStyleE2EEES1J_S1M_JEEENS4_5SM1004TMEM4LOAD26SM100_TMEM_LOAD_32dp32b32xENS4_13SM90_TMA_LOADENS11_INS12_ILi1ELi4ELi3EEES15_NSS_INS5_IJS16_NSA_ILi32EEEEEENS5_IJS1Z_SC_EEEEEEENS4_39AutoVectorizingCopyWithAssumedAlignmentILi128EEENS4_14SM90_TMA_STOREES23_S25_S25_EEEvvEEEEvNT_6ParamsE --------------------------
	.section	.nv.constant0._ZN7cutlass13device_kernelINS_4gemm6kernel13GemmUniversalIN4cute5tupleIJiiiiEEENS1_10collective13CollectiveMmaINS1_35MainloopSm100TmaUmmaWarpSpecializedILi18ELi2ELi4ENS5_IJNS4_1CILi2EEENSA_ILi1EEESC_EEEEENS5_IJNSA_ILi256EEENSA_ILi96EEENSA_ILi64EEEEEEaNS5_IJlSC_lEEEaSJ_NS4_8TiledMMAINS4_8MMA_AtomIJNS4_21SM100_MMA_S8_2x1SM_SSIaaiLi256ELi96ELNS4_4UMMA5MajorE0ELSO_0ELNSN_8SaturateE0EEEEEENS4_6LayoutINS5_IJSC_SC_SC_EEENS5_IJNSA_ILi0EEESU_SU_EEEEENS5_IJNS4_10UnderscoreESX_SX_EEEEENS4_18SM100_TMA_2SM_LOADENS4_14ComposedLayoutINS4_7SwizzleILi2ELi4ELi3EEENS4_18smem_ptr_flag_bitsILi8EEENSS_INS5_IJNSA_ILi8EEESH_EEENS5_IJSH_SC_EEEEEEEvNS4_8identityES10_S1A_vS1B_EENS_8epilogue10collective18CollectiveEpilogueINS1D_23Sm100TmaWarpSpecializedILi1ELi1ELi96ELb0ELb0EEEJNS5_IJNSA_ILi128EEESG_SH_EEENS5_IJNSS_IS1I_SC_EENSS_ISG_SC_EEEEEaSJ_aSJ_NS1D_6fusion15FusionCallbacksIS1H_NS1N_17LinearCombinationIaiaiLNS_15FloatRoundStyleE2EEES1J_S1M_JEEENS4_5SM1004TMEM4LOAD26SM100_TMEM_LOAD_32dp32b32xENS4_13SM90_TMA_LOADENS11_INS12_ILi1ELi4ELi3EEES15_NSS_INS5_IJS16_NSA_ILi32EEEEEENS5_IJS1Z_SC_EEEEEEENS4_39AutoVectorizingCopyWithAssumedAlignmentILi128EEENS4_14SM90_TMA_STOREES23_S25_S25_EEEvvEEEEvNT_6ParamsE,"a",@progbits
	.sectionflags	@""
	.align	4
.nv.constant0._ZN7cutlass13device_kernelINS_4gemm6kernel13GemmUniversalIN4cute5tupleIJiiiiEEENS1_10collective13CollectiveMmaINS1_35MainloopSm100TmaUmmaWarpSpecializedILi18ELi2ELi4ENS5_IJNS4_1CILi2EEENSA_ILi1EEESC_EEEEENS5_IJNSA_ILi256EEENSA_ILi96EEENSA_ILi64EEEEEEaNS5_IJlSC_lEEEaSJ_NS4_8TiledMMAINS4_8MMA_AtomIJNS4_21SM100_MMA_S8_2x1SM_SSIaaiLi256ELi96ELNS4_4UMMA5MajorE0ELSO_0ELNSN_8SaturateE0EEEEEENS4_6LayoutINS5_IJSC_SC_SC_EEENS5_IJNSA_ILi0EEESU_SU_EEEEENS5_IJNS4_10UnderscoreESX_SX_EEEEENS4_18SM100_TMA_2SM_LOADENS4_14ComposedLayoutINS4_7SwizzleILi2ELi4ELi3EEENS4_18smem_ptr_flag_bitsILi8EEENSS_INS5_IJNSA_ILi8EEESH_EEENS5_IJSH_SC_EEEEEEEvNS4_8identityES10_S1A_vS1B_EENS_8epilogue10collective18CollectiveEpilogueINS1D_23Sm100TmaWarpSpecializedILi1ELi1ELi96ELb0ELb0EEEJNS5_IJNSA_ILi128EEESG_SH_EEENS5_IJNSS_IS1I_SC_EENSS_ISG_SC_EEEEEaSJ_aSJ_NS1D_6fusion15FusionCallbacksIS1H_NS1N_17LinearCombinationIaiaiLNS_15FloatRoundStyleE2EEES1J_S1M_JEEENS4_5SM1004TMEM4LOAD26SM100_TMEM_LOAD_32dp32b32xENS4_13SM90_TMA_LOADENS11_INS12_ILi1ELi4ELi3EEES15_NSS_INS5_IJS16_NSA_ILi32EEEEEENS5_IJS1Z_SC_EEEEEEENS4_39AutoVectorizingCopyWithAssumedAlignmentILi128EEENS4_14SM90_TMA_STOREES23_S25_S25_EEEvvEEEEvNT_6ParamsE:
	.zero		2944


//--------------------- SYMBOLS --------------------------

	.type		.nv.reservedSmem.offset0,@object
	.size		.nv.reservedSmem.offset0,0x4
	.type		.nv.reservedSmem.cap,@object
	.size		.nv.reservedSmem.cap,0x4
	.type		__assertfail,@function
